	.version 1.4
	.target sm_10, map_f64_to_f32
	// compiled with C:/Program Files/LWPU GPU Computing Toolkit/LWCA/v5.0/bin/../open64/lib//be.exe
	// lwopencc 4.1 built on 2012-07-29

	//-----------------------------------------------------------
	// Compiling C:/Users/davemc/AppData/Local/Temp/tmpxft_00001368_00000000-11_sunsky.cpp3.i (C:/Users/davemc/AppData/Local/Temp/ccBI#.a05188)
	//-----------------------------------------------------------

	//-----------------------------------------------------------
	// Options:
	//-----------------------------------------------------------
	//  Target:ptx, ISA:sm_10, Endian:little, Pointer Size:64
	//  -O3	(Optimization level)
	//  -g0	(Debug level)
	//  -m2	(Report advisories)
	//-----------------------------------------------------------

	.file	1	"C:/Users/davemc/AppData/Local/Temp/tmpxft_00001368_00000000-10_sunsky.lwdafe2.gpu"
	.file	2	"C:/sw/wsapps/raytracing/rtsdk/rtmain/samples/lwca/sunsky.lw"
	.file	3	"c:\sw\wsapps\raytracing\rtsdk\rtmain\include\internal/optix_datatypes.h"
	.file	4	"c:\sw\wsapps\raytracing\rtsdk\rtmain\include\internal\optix_defines.h"
	.file	5	"C:/Users/davemc/AppData/Local/Temp/tmpxft_00001368_00000000-5_sunsky.lwdafe1.gpu"
	.file	6	"c:\program files (x86)\microsoft visual studio 10.0\vc\include\codeanalysis\sourceannotations.h"
	.file	7	"C:/Program Files/LWPU GPU Computing Toolkit/LWCA/v5.0/include\crt/device_runtime.h"
	.file	8	"C:/Program Files/LWPU GPU Computing Toolkit/LWCA/v5.0/include\host_defines.h"
	.file	9	"C:/Program Files/LWPU GPU Computing Toolkit/LWCA/v5.0/include\builtin_types.h"
	.file	10	"c:\program files\lwpu gpu computing toolkit\lwca\v5.0\include\device_types.h"
	.file	11	"c:\program files\lwpu gpu computing toolkit\lwca\v5.0\include\host_defines.h"
	.file	12	"c:\program files\lwpu gpu computing toolkit\lwca\v5.0\include\driver_types.h"
	.file	13	"c:\program files\lwpu gpu computing toolkit\lwca\v5.0\include\surface_types.h"
	.file	14	"c:\program files\lwpu gpu computing toolkit\lwca\v5.0\include\texture_types.h"
	.file	15	"c:\program files\lwpu gpu computing toolkit\lwca\v5.0\include\vector_types.h"
	.file	16	"c:\program files\lwpu gpu computing toolkit\lwca\v5.0\include\builtin_types.h"
	.file	17	"C:/Program Files/LWPU GPU Computing Toolkit/LWCA/v5.0/include\device_launch_parameters.h"
	.file	18	"c:\program files\lwpu gpu computing toolkit\lwca\v5.0\include\crt\storage_class.h"
	.file	19	"c:\sw\wsapps\raytracing\rtsdk\rtmain\samples\lwca\sunsky.h"
	.file	20	"c:\sw\wsapps\raytracing\rtsdk\rtmain\include\internal/optix_internal.h"
	.file	21	"c:\sw\wsapps\raytracing\rtsdk\rtmain\include\optix_device.h"
	.file	22	"C:/Program Files/LWPU GPU Computing Toolkit/LWCA/v5.0/include\common_functions.h"
	.file	23	"c:\program files\lwpu gpu computing toolkit\lwca\v5.0\include\math_functions.h"
	.file	24	"c:\program files\lwpu gpu computing toolkit\lwca\v5.0\include\math_constants.h"
	.file	25	"c:\program files\lwpu gpu computing toolkit\lwca\v5.0\include\device_functions.h"
	.file	26	"c:\program files\lwpu gpu computing toolkit\lwca\v5.0\include\sm_11_atomic_functions.h"
	.file	27	"c:\program files\lwpu gpu computing toolkit\lwca\v5.0\include\sm_12_atomic_functions.h"
	.file	28	"c:\program files\lwpu gpu computing toolkit\lwca\v5.0\include\sm_13_double_functions.h"
	.file	29	"c:\program files\lwpu gpu computing toolkit\lwca\v5.0\include\sm_20_atomic_functions.h"
	.file	30	"c:\program files\lwpu gpu computing toolkit\lwca\v5.0\include\sm_35_atomic_functions.h"
	.file	31	"c:\program files\lwpu gpu computing toolkit\lwca\v5.0\include\sm_20_intrinsics.h"
	.file	32	"c:\program files\lwpu gpu computing toolkit\lwca\v5.0\include\sm_30_intrinsics.h"
	.file	33	"c:\program files\lwpu gpu computing toolkit\lwca\v5.0\include\sm_35_intrinsics.h"
	.file	34	"c:\program files\lwpu gpu computing toolkit\lwca\v5.0\include\surface_functions.h"
	.file	35	"c:\program files\lwpu gpu computing toolkit\lwca\v5.0\include\texture_fetch_functions.h"
	.file	36	"c:\program files\lwpu gpu computing toolkit\lwca\v5.0\include\texture_indirect_functions.h"
	.file	37	"c:\program files\lwpu gpu computing toolkit\lwca\v5.0\include\surface_indirect_functions.h"
	.file	38	"c:\program files\lwpu gpu computing toolkit\lwca\v5.0\include\math_functions_dbl_ptx1.h"

	.global .f32 overcast;
	.global .align 16 .b8 sun_direction[12];
	.global .align 16 .b8 sun_color[12];
	.global .align 16 .b8 sky_up[12];
	.global .align 16 .b8 ilw_divisor_Yxy[12];
	.global .align 16 .b8 c0[12];
	.global .align 16 .b8 c1[12];
	.global .align 16 .b8 c2[12];
	.global .align 16 .b8 c3[12];
	.global .align 16 .b8 c4[12];
	.global .align 8 .b8 ray[36];
	.global .align 16 .b8 prd_radiance[20];
	.global .f32 sky_scale = 0f3f800000 /* 1 */;

	.entry _Z4missv
	{
	.reg .u32 %r<6>;
	.reg .f32 %f<216>;
	.reg .pred %p<8>;
	.loc	2	37	0
$LDWbegin__Z4missv:
	.loc	2	39	0
	ld.global.f32 	%f1, [ray+16];
	ld.global.f32 	%f2, [overcast];
	mov.f32 	%f3, 0f3f800000;     	// 1
	setp.lt.f32 	%p1, %f2, %f3;
	@!%p1 bra 	$Lt_0_5378;
	.loc	19	42	0
	ld.global.f32 	%f4, [ray+12];
	mov.f32 	%f5, %f4;
	mov.f32 	%f6, %f1;
	mov.f32 	%f7, %f6;
	ld.global.f32 	%f8, [ray+20];
	mov.f32 	%f9, %f8;
	ld.global.v4.f32 	{%f10,%f11,%f12,_}, [sun_direction+0];
	.loc	19	43	0
	ld.global.s32 	%r1, [prd_radiance+16];
	mov.u32 	%r2, 0;
	setp.ne.s32 	%p2, %r1, %r2;
	@%p2 bra 	$Lt_0_6146;
	mov.f32 	%f13, 0f42bc0000;    	// 94
	mov.f32 	%f14, 0f42bc008d;    	// 94.0011
	div.approx.f32 	%f15, %f13, %f14;
	mul.f32 	%f16, %f6, %f11;
	mad.f32 	%f17, %f10, %f4, %f16;
	mad.f32 	%f18, %f12, %f8, %f17;
	setp.lt.f32 	%p3, %f15, %f18;
	@!%p3 bra 	$Lt_0_6146;
	ld.global.v4.f32 	{%f19,%f20,%f21,_}, [sun_color+0];
	bra.uni 	$Lt_0_5122;
$Lt_0_6146:
$Lt_0_2562:
	ld.global.v4.f32 	{%f22,%f23,%f24,_}, [sky_up+0];
	.loc	19	46	0
	mul.f32 	%f25, %f6, %f23;
	mad.f32 	%f26, %f4, %f22, %f25;
	mad.f32 	%f27, %f8, %f24, %f26;
	rcp.approx.f32 	%f28, %f27;
	mov.f32 	%f29, %f28;
	mov.f32 	%f30, 0f00000000;    	// 0
	setp.lt.f32 	%p4, %f28, %f30;
	@!%p4 bra 	$Lt_0_5634;
	.loc	19	48	0
	add.f32 	%f31, %f23, %f23;
	mul.f32 	%f32, %f31, %f27;
	sub.f32 	%f33, %f6, %f32;
	add.f32 	%f34, %f24, %f24;
	mul.f32 	%f35, %f34, %f27;
	sub.f32 	%f36, %f8, %f35;
	add.f32 	%f37, %f22, %f22;
	mul.f32 	%f38, %f37, %f27;
	sub.f32 	%f5, %f4, %f38;
	mov.f32 	%f7, %f33;
	mov.f32 	%f9, %f36;
	.loc	19	49	0
	neg.f32 	%f29, %f28;
$Lt_0_5634:
	.loc	23	3213	0
	mul.f32 	%f39, %f7, %f11;
	mad.f32 	%f40, %f5, %f10, %f39;
	mad.f32 	%f41, %f9, %f12, %f40;
	abs.f32 	%f42, %f41;
	mov.f32 	%f43, 0f3f11eb85;    	// 0.57
	setp.gt.f32 	%p5, %f42, %f43;
	mov.f32 	%f44, 0f3f800000;    	// 1
	sub.f32 	%f45, %f44, %f42;
	mov.f32 	%f46, 0f3f000000;    	// 0.5
	mul.f32 	%f47, %f45, %f46;
	sqrt.approx.f32 	%f48, %f47;
	selp.f32 	%f49, %f48, %f42, %p5;
	mul.f32 	%f50, %f49, %f49;
	mov.f32 	%f51, 0f3d53f941;    	// 0.0517514
	mov.f32 	%f52, %f51;
	mov.f32 	%f53, %f50;
	mov.f32 	%f54, 0f3c94d2e9;    	// 0.018167
	mov.f32 	%f55, %f54;
	mad.f32 %f56, %f52, %f53, %f55;
	mov.f32 	%f57, %f56;
	mov.f32 	%f58, %f57;
	mov.f32 	%f59, %f50;
	mov.f32 	%f60, 0f3d3f841f;    	// 0.0467569
	mov.f32 	%f61, %f60;
	mad.f32 %f62, %f58, %f59, %f61;
	mov.f32 	%f57, %f62;
	mov.f32 	%f63, %f57;
	mov.f32 	%f64, %f50;
	mov.f32 	%f65, 0f3d994929;    	// 0.0748466
	mov.f32 	%f66, %f65;
	mad.f32 %f67, %f63, %f64, %f66;
	mov.f32 	%f57, %f67;
	mov.f32 	%f68, %f57;
	mov.f32 	%f69, %f50;
	mov.f32 	%f70, 0f3e2aab94;    	// 0.16667
	mov.f32 	%f71, %f70;
	mad.f32 %f72, %f68, %f69, %f71;
	mov.f32 	%f57, %f72;
	mul.f32 	%f73, %f50, %f57;
	mov.f32 	%f74, %f73;
	mov.f32 	%f75, %f49;
	mov.f32 	%f76, %f49;
	mad.f32 %f77, %f74, %f75, %f76;
	mov.f32 	%f57, %f77;
	.loc	25	1294	0
	add.f32 	%f78, %f57, %f57;
	mov.f32 	%f79, 0f3fc90fdb;    	// 1.5708
	sub.f32 	%f80, %f79, %f57;
	mov.b32 	%r3, %f41;
	mov.s32 	%r4, 0;
	setp.lt.s32 	%p6, %r3, %r4;
	selp.f32 	%f81, %f78, %f80, %p5;
	mov.f32 	%f82, 0f40490fdb;    	// 3.14159
	sub.f32 	%f83, %f82, %f81;
	selp.f32 	%f84, %f83, %f81, %p6;
	ld.global.v4.f32 	{%f85,%f86,%f87,_}, [c3+0];
	mul.f32 	%f88, %f85, %f84;
	mov.f32 	%f89, 0f3fb8aa3b;    	// 1.4427
	mul.f32 	%f90, %f88, %f89;
	ex2.approx.f32 	%f91, %f90;
	mul.f32 	%f92, %f86, %f84;
	mov.f32 	%f93, 0f3fb8aa3b;    	// 1.4427
	mul.f32 	%f94, %f92, %f93;
	ex2.approx.f32 	%f95, %f94;
	mul.f32 	%f96, %f87, %f84;
	mov.f32 	%f97, 0f3fb8aa3b;    	// 1.4427
	mul.f32 	%f98, %f96, %f97;
	ex2.approx.f32 	%f99, %f98;
	ld.global.v4.f32 	{%f100,%f101,%f102,_}, [c2+0];
	.loc	25	1320	0
	mul.f32 	%f103, %f100, %f91;
	ld.global.v4.f32 	{%f104,%f105,%f106,_}, [c1+0];
	mul.f32 	%f107, %f104, %f29;
	mul.f32 	%f108, %f102, %f99;
	mul.f32 	%f109, %f106, %f29;
	mov.f32 	%f110, 0f3f800000;   	// 1
	add.f32 	%f111, %f103, %f110;
	mov.f32 	%f112, 0f3fb8aa3b;   	// 1.4427
	mul.f32 	%f113, %f107, %f112;
	mov.f32 	%f114, 0f3f800000;   	// 1
	add.f32 	%f115, %f108, %f114;
	mov.f32 	%f116, 0f3fb8aa3b;   	// 1.4427
	mul.f32 	%f117, %f109, %f116;
	ex2.approx.f32 	%f118, %f113;
	ex2.approx.f32 	%f119, %f117;
	ld.global.v4.f32 	{%f120,%f121,%f122,_}, [c4+0];
	mul.f32 	%f123, %f120, %f41;
	mul.f32 	%f124, %f122, %f41;
	ld.global.v4.f32 	{%f125,%f126,%f127,_}, [c0+0];
	mul.f32 	%f128, %f125, %f118;
	mul.f32 	%f129, %f127, %f119;
	mul.f32 	%f130, %f41, %f123;
	mul.f32 	%f131, %f41, %f124;
	mov.f32 	%f132, 0f3f800000;   	// 1
	add.f32 	%f133, %f128, %f132;
	mov.f32 	%f134, 0f3f800000;   	// 1
	add.f32 	%f135, %f129, %f134;
	add.f32 	%f136, %f111, %f130;
	add.f32 	%f137, %f115, %f131;
	mul.f32 	%f138, %f133, %f136;
	mul.f32 	%f139, %f135, %f137;
	ld.global.v4.f32 	{%f140,%f141,%f142,_}, [ilw_divisor_Yxy+0];
	mul.f32 	%f143, %f140, %f138;
	mul.f32 	%f144, %f142, %f139;
	mov.f32 	%f145, 0fbea8f5c3;   	// -0.33
	add.f32 	%f146, %f144, %f145;
	mov.f32 	%f147, 0f3ea8f5c3;   	// 0.33
	mov.f32 	%f148, 0f3f99999a;   	// 1.2
	mad.f32 	%f149, %f146, %f148, %f147;
	div.approx.f32 	%f150, %f143, %f149;
	.loc	19	62	0
	mul.f32 	%f151, %f101, %f95;
	mul.f32 	%f152, %f105, %f29;
	mov.f32 	%f153, 0f3f800000;   	// 1
	add.f32 	%f154, %f151, %f153;
	mov.f32 	%f155, 0f3fb8aa3b;   	// 1.4427
	mul.f32 	%f156, %f152, %f155;
	ex2.approx.f32 	%f157, %f156;
	mul.f32 	%f158, %f121, %f41;
	mul.f32 	%f159, %f126, %f157;
	mul.f32 	%f160, %f41, %f158;
	mov.f32 	%f161, 0f3f800000;   	// 1
	add.f32 	%f162, %f159, %f161;
	add.f32 	%f163, %f154, %f160;
	mul.f32 	%f164, %f162, %f163;
	mul.f32 	%f165, %f141, %f164;
	mov.f32 	%f166, 0fbea8f5c3;   	// -0.33
	add.f32 	%f167, %f165, %f166;
	mov.f32 	%f168, 0f3ea8f5c3;   	// 0.33
	mov.f32 	%f169, 0f3f99999a;   	// 1.2
	mad.f32 	%f170, %f167, %f169, %f168;
	mov.f32 	%f171, 0f3f800000;   	// 1
	sub.f32 	%f172, %f171, %f170;
	sub.f32 	%f173, %f172, %f149;
	mul.f32 	%f174, %f150, %f173;
	.loc	19	63	0
	mul.f32 	%f175, %f170, %f150;
	mov.f32 	%f176, 0fbfc4c986;   	// -1.5374
	mul.f32 	%f177, %f143, %f176;
	mov.f32 	%f178, 0f404f6c8b;   	// 3.241
	mad.f32 	%f179, %f178, %f175, %f177;
	mov.f32 	%f180, 0fbeff4880;   	// -0.4986
	mad.f32 	%f181, %f180, %f174, %f179;
	mov.f32 	%f182, 0f3ff020c5;   	// 1.876
	mul.f32 	%f183, %f143, %f182;
	mov.f32 	%f184, 0fbf781d7e;   	// -0.9692
	mad.f32 	%f185, %f184, %f175, %f183;
	mov.f32 	%f186, 0f3d2a64c3;   	// 0.0416
	mad.f32 	%f187, %f186, %f174, %f185;
	mov.f32 	%f188, 0fbe50e560;   	// -0.204
	mul.f32 	%f189, %f143, %f188;
	mov.f32 	%f190, 0f3d63bcd3;   	// 0.0556
	mad.f32 	%f191, %f190, %f175, %f189;
	mov.f32 	%f192, 0f3f874bc7;   	// 1.057
	mad.f32 	%f193, %f192, %f174, %f191;
	.loc	19	64	0
	mov.f32 	%f194, 0f3a83126f;   	// 0.001
	mul.f32 	%f19, %f181, %f194;
	mov.f32 	%f195, 0f3a83126f;   	// 0.001
	mul.f32 	%f20, %f187, %f195;
	mov.f32 	%f196, 0f3a83126f;   	// 0.001
	mul.f32 	%f21, %f193, %f196;
	bra.uni 	$Lt_0_5122;
$Lt_0_5378:
	.loc	19	43	0
	mov.f32 	%f21, 0f00000000;    	// 0
	mov.f32 	%f20, 0f00000000;    	// 0
	mov.f32 	%f19, 0f00000000;    	// 0
$Lt_0_5122:
	.loc	2	39	0
	abs.f32 	%f197, %f1;
	add.f32 	%f198, %f197, %f197;
	mov.f32 	%f199, 0f3f800000;   	// 1
	add.f32 	%f200, %f198, %f199;
	mov.f32 	%f201, 0f40400000;   	// 3
	div.approx.f32 	%f202, %f200, %f201;
	mov.f32 	%f203, 0f41700000;   	// 15
	mul.f32 	%f204, %f202, %f203;
	ld.global.f32 	%f205, [sky_scale];
	sub.f32 	%f206, %f204, %f19;
	mad.f32 	%f207, %f2, %f206, %f19;
	mul.f32 	%f208, %f205, %f207;
	sub.f32 	%f209, %f204, %f20;
	mad.f32 	%f210, %f2, %f209, %f20;
	mul.f32 	%f211, %f205, %f210;
	st.global.v2.f32 	[prd_radiance+0], {%f208,%f211};
	sub.f32 	%f212, %f204, %f21;
	mad.f32 	%f213, %f2, %f212, %f21;
	mul.f32 	%f214, %f205, %f213;
	st.global.f32 	[prd_radiance+8], %f214;
	.loc	2	40	0
	exit;
$LDWend__Z4missv:
	} // _Z4missv
	.global .u64 _ZN21rti_internal_register20reg_bitness_detectorE;
	.global .u64 _ZN21rti_internal_register24reg_exception_64_detail0E;
	.global .u64 _ZN21rti_internal_register24reg_exception_64_detail1E;
	.global .u64 _ZN21rti_internal_register24reg_exception_64_detail2E;
	.global .u64 _ZN21rti_internal_register24reg_exception_64_detail3E;
	.global .u64 _ZN21rti_internal_register24reg_exception_64_detail4E;
	.global .u64 _ZN21rti_internal_register24reg_exception_64_detail5E;
	.global .u64 _ZN21rti_internal_register24reg_exception_64_detail6E;
	.global .u64 _ZN21rti_internal_register24reg_exception_64_detail7E;
	.global .u64 _ZN21rti_internal_register24reg_exception_64_detail8E;
	.global .u64 _ZN21rti_internal_register24reg_exception_64_detail9E;
	.global .u32 _ZN21rti_internal_register21reg_exception_detail0E;
	.global .u32 _ZN21rti_internal_register21reg_exception_detail1E;
	.global .u32 _ZN21rti_internal_register21reg_exception_detail2E;
	.global .u32 _ZN21rti_internal_register21reg_exception_detail3E;
	.global .u32 _ZN21rti_internal_register21reg_exception_detail4E;
	.global .u32 _ZN21rti_internal_register21reg_exception_detail5E;
	.global .u32 _ZN21rti_internal_register21reg_exception_detail6E;
	.global .u32 _ZN21rti_internal_register21reg_exception_detail7E;
	.global .u32 _ZN21rti_internal_register21reg_exception_detail8E;
	.global .u32 _ZN21rti_internal_register21reg_exception_detail9E;
	.global .u32 _ZN21rti_internal_register14reg_rayIndex_xE;
	.global .u32 _ZN21rti_internal_register14reg_rayIndex_yE;
	.global .u32 _ZN21rti_internal_register14reg_rayIndex_zE;
	.global .align 4 .b8 _ZN21rti_internal_typeinfo8overcastE[8] = {82,97,121,0,4,0,0,0};
	.global .align 4 .b8 _ZN21rti_internal_typeinfo13sun_directionE[8] = {82,97,121,0,12,0,0,0};
	.global .align 4 .b8 _ZN21rti_internal_typeinfo9sun_colorE[8] = {82,97,121,0,12,0,0,0};
	.global .align 4 .b8 _ZN21rti_internal_typeinfo6sky_upE[8] = {82,97,121,0,12,0,0,0};
	.global .align 4 .b8 _ZN21rti_internal_typeinfo15ilw_divisor_YxyE[8] = {82,97,121,0,12,0,0,0};
	.global .align 4 .b8 _ZN21rti_internal_typeinfo2c0E[8] = {82,97,121,0,12,0,0,0};
	.global .align 4 .b8 _ZN21rti_internal_typeinfo2c1E[8] = {82,97,121,0,12,0,0,0};
	.global .align 4 .b8 _ZN21rti_internal_typeinfo2c2E[8] = {82,97,121,0,12,0,0,0};
	.global .align 4 .b8 _ZN21rti_internal_typeinfo2c3E[8] = {82,97,121,0,12,0,0,0};
	.global .align 4 .b8 _ZN21rti_internal_typeinfo2c4E[8] = {82,97,121,0,12,0,0,0};
	.global .align 4 .b8 _ZN21rti_internal_typeinfo3rayE[8] = {82,97,121,0,36,0,0,0};
	.global .align 4 .b8 _ZN21rti_internal_typeinfo12prd_radianceE[8] = {82,97,121,0,20,0,0,0};
	.global .align 4 .b8 _ZN21rti_internal_typeinfo9sky_scaleE[8] = {82,97,121,0,4,0,0,0};
	.global .align 1 .b8 _ZN21rti_internal_typename8overcastE[6] = {0x66,0x6c,0x6f,0x61,0x74,0x0};
	.global .align 1 .b8 _ZN21rti_internal_typename13sun_directionE[14] = {0x6f,0x70,0x74,0x69,0x78,0x3a,0x3a,0x66,0x6c,0x6f,0x61,0x74,0x33,0x0};
	.global .align 1 .b8 _ZN21rti_internal_typename9sun_colorE[14] = {0x6f,0x70,0x74,0x69,0x78,0x3a,0x3a,0x66,0x6c,0x6f,0x61,0x74,0x33,0x0};
	.global .align 1 .b8 _ZN21rti_internal_typename6sky_upE[14] = {0x6f,0x70,0x74,0x69,0x78,0x3a,0x3a,0x66,0x6c,0x6f,0x61,0x74,0x33,0x0};
	.global .align 1 .b8 _ZN21rti_internal_typename15ilw_divisor_YxyE[14] = {0x6f,0x70,0x74,0x69,0x78,0x3a,0x3a,0x66,0x6c,0x6f,0x61,0x74,0x33,0x0};
	.global .align 1 .b8 _ZN21rti_internal_typename2c0E[14] = {0x6f,0x70,0x74,0x69,0x78,0x3a,0x3a,0x66,0x6c,0x6f,0x61,0x74,0x33,0x0};
	.global .align 1 .b8 _ZN21rti_internal_typename2c1E[14] = {0x6f,0x70,0x74,0x69,0x78,0x3a,0x3a,0x66,0x6c,0x6f,0x61,0x74,0x33,0x0};
	.global .align 1 .b8 _ZN21rti_internal_typename2c2E[14] = {0x6f,0x70,0x74,0x69,0x78,0x3a,0x3a,0x66,0x6c,0x6f,0x61,0x74,0x33,0x0};
	.global .align 1 .b8 _ZN21rti_internal_typename2c3E[14] = {0x6f,0x70,0x74,0x69,0x78,0x3a,0x3a,0x66,0x6c,0x6f,0x61,0x74,0x33,0x0};
	.global .align 1 .b8 _ZN21rti_internal_typename2c4E[14] = {0x6f,0x70,0x74,0x69,0x78,0x3a,0x3a,0x66,0x6c,0x6f,0x61,0x74,0x33,0x0};
	.global .align 1 .b8 _ZN21rti_internal_typename3rayE[11] = {0x6f,0x70,0x74,0x69,0x78,0x3a,0x3a,0x52,0x61,0x79,0x0};
	.global .align 1 .b8 _ZN21rti_internal_typename12prd_radianceE[20] = {0x50,0x65,0x72,0x52,0x61,0x79,0x44,0x61,0x74,0x61,0x5f,0x72,0x61,0x64,0x69,0x61,0x6e,0x63,0x65,0x0};
	.global .align 1 .b8 _ZN21rti_internal_typename9sky_scaleE[6] = {0x66,0x6c,0x6f,0x61,0x74,0x0};
	.global .align 1 .b8 _ZN21rti_internal_semantic8overcastE[1] = {0x0};
	.global .align 1 .b8 _ZN21rti_internal_semantic13sun_directionE[1] = {0x0};
	.global .align 1 .b8 _ZN21rti_internal_semantic9sun_colorE[1] = {0x0};
	.global .align 1 .b8 _ZN21rti_internal_semantic6sky_upE[1] = {0x0};
	.global .align 1 .b8 _ZN21rti_internal_semantic15ilw_divisor_YxyE[1] = {0x0};
	.global .align 1 .b8 _ZN21rti_internal_semantic2c0E[1] = {0x0};
	.global .align 1 .b8 _ZN21rti_internal_semantic2c1E[1] = {0x0};
	.global .align 1 .b8 _ZN21rti_internal_semantic2c2E[1] = {0x0};
	.global .align 1 .b8 _ZN21rti_internal_semantic2c3E[1] = {0x0};
	.global .align 1 .b8 _ZN21rti_internal_semantic2c4E[1] = {0x0};
	.global .align 1 .b8 _ZN21rti_internal_semantic3rayE[13] = {0x72,0x74,0x43,0x75,0x72,0x72,0x65,0x6e,0x74,0x52,0x61,0x79,0x0};
	.global .align 1 .b8 _ZN21rti_internal_semantic12prd_radianceE[10] = {0x72,0x74,0x50,0x61,0x79,0x6c,0x6f,0x61,0x64,0x0};
	.global .align 1 .b8 _ZN21rti_internal_semantic9sky_scaleE[1] = {0x0};
	.global .align 1 .b8 _ZN23rti_internal_annotation8overcastE[1] = {0x0};
	.global .align 1 .b8 _ZN23rti_internal_annotation13sun_directionE[1] = {0x0};
	.global .align 1 .b8 _ZN23rti_internal_annotation9sun_colorE[1] = {0x0};
	.global .align 1 .b8 _ZN23rti_internal_annotation6sky_upE[1] = {0x0};
	.global .align 1 .b8 _ZN23rti_internal_annotation15ilw_divisor_YxyE[1] = {0x0};
	.global .align 1 .b8 _ZN23rti_internal_annotation2c0E[1] = {0x0};
	.global .align 1 .b8 _ZN23rti_internal_annotation2c1E[1] = {0x0};
	.global .align 1 .b8 _ZN23rti_internal_annotation2c2E[1] = {0x0};
	.global .align 1 .b8 _ZN23rti_internal_annotation2c3E[1] = {0x0};
	.global .align 1 .b8 _ZN23rti_internal_annotation2c4E[1] = {0x0};
	.global .align 1 .b8 _ZN23rti_internal_annotation3rayE[1] = {0x0};
	.global .align 1 .b8 _ZN23rti_internal_annotation12prd_radianceE[1] = {0x0};
	.global .align 1 .b8 _ZN23rti_internal_annotation9sky_scaleE[1] = {0x0};



// ===== COMPILED SASS (sm_100) =====

	.target	sm_100

	.elftype	@"ET_EXEC"


//--------------------- .note.nv.tkinfo           --------------------------
	.section	.note.nv.tkinfo,"",@"SHT_NOTE"
	.sectionflags	@"SHF_NOTE_NV_TKINFO"
	.tkinfo
        /*0018*/ 	.word	0x00000002
        /*0030*/ 	.string	""
        /*0030*/ 	.string	"ptxas"
        /*0030*/ 	.string	"Cuda compilation tools, release 13.0, V13.0.88"
        /*0030*/ 	.string	"Build cuda_13.0.r13.0/compiler.36424714_0"
        /*0030*/ 	.string	"-arch sm_100 "



//--------------------- .note.nv.cuinfo           --------------------------
	.section	.note.nv.cuinfo,"",@"SHT_NOTE"
	.sectionflags	@"SHF_NOTE_NV_CUINFO"
        /*0018*/ 	.short	0x0002
        /*001a*/ 	.short	0x000a
        /*001c*/ 	.short	0x0082
	.zero		2


//--------------------- .nv.info                  --------------------------
	.section	.nv.info,"",@"SHT_CUDA_INFO"
	.align	4


	//----- nvinfo : EIATTR_REGCOUNT
	.align		4
        /*0000*/ 	.byte	0x04, 0x2f
        /*0002*/ 	.short	(.L_90 - .L_89)
	.align		4
.L_89:
        /*0004*/ 	.word	index@(_Z4missv)
        /*0008*/ 	.word	0x00000026


	//----- nvinfo : EIATTR_FRAME_SIZE
	.align		4
.L_90:
        /*000c*/ 	.byte	0x04, 0x11
        /*000e*/ 	.short	(.L_92 - .L_91)
	.align		4
.L_91:
        /*0010*/ 	.word	index@(_Z4missv)
        /*0014*/ 	.word	0x00000000


	//----- nvinfo : EIATTR_MIN_STACK_SIZE
	.align		4
.L_92:
        /*0018*/ 	.byte	0x04, 0x12
        /*001a*/ 	.short	(.L_94 - .L_93)
	.align		4
.L_93:
        /*001c*/ 	.word	index@(_Z4missv)
        /*0020*/ 	.word	0x00000000
.L_94:


//--------------------- .nv.compat                --------------------------
	.section	.nv.compat,"",@"SHT_CUDA_COMPAT_INFO"
	.align	4
        /*0000*/ 	.byte	0x02, 0x09, 0x00, 0x00, 0x02, 0x02, 0x01, 0x00, 0x02, 0x05, 0x05, 0x00, 0x03, 0x07, 0x01, 0x01
        /*0010*/ 	.byte	0x02, 0x03, 0x00, 0x00, 0x02, 0x06, 0x01, 0x00, 0x04, 0x0b, 0x08, 0x00, 0x01, 0x00, 0x00, 0x00
        /*0020*/ 	.byte	0x00, 0x00, 0x00, 0x00


//--------------------- .nv.info._Z4missv         --------------------------
	.section	.nv.info._Z4missv,"",@"SHT_CUDA_INFO"
	.sectionflags	@""
	.align	4


	//----- nvinfo : EIATTR_CUDA_API_VERSION
	.align		4
        /*0000*/ 	.byte	0x04, 0x37
        /*0002*/ 	.short	(.L_96 - .L_95)
.L_95:
        /*0004*/ 	.word	0x00000082


	//----- nvinfo : EIATTR_SPARSE_MMA_MASK
	.align		4
.L_96:
        /*0008*/ 	.byte	0x03, 0x50
        /*000a*/ 	.short	0x0000


	//----- nvinfo : EIATTR_MAXREG_COUNT
	.align		4
        /*000c*/ 	.byte	0x03, 0x1b
        /*000e*/ 	.short	0x00ff


	//----- nvinfo : EIATTR_MERCURY_ISA_VERSION
	.align		4
        /*0010*/ 	.byte	0x03, 0x5f
        /*0012*/ 	.short	0x0101


	//----- nvinfo : EIATTR_UNUSED_LOAD_BYTE_OFFSET
	.align		4
        /*0014*/ 	.byte	0x04, 0x44
        /*0016*/ 	.short	(.L_98 - .L_97)


	//   ....[0]....
.L_97:
        /*0018*/ 	.word	0x000000c0
        /*001c*/ 	.word	0x00000fff


	//   ....[1]....
        /*0020*/ 	.word	0x00000160
        /*0024*/ 	.word	0x00000fff


	//   ....[2]....
        /*0028*/ 	.word	0x00000190
        /*002c*/ 	.word	0x00000fff


	//   ....[3]....
        /*0030*/ 	.word	0x000002c0
        /*0034*/ 	.word	0x00000fff


	//   ....[4]....
        /*0038*/ 	.word	0x000002d0
        /*003c*/ 	.word	0x00000fff


	//   ....[5]....
        /*0040*/ 	.word	0x000002f0
        /*0044*/ 	.word	0x00000fff


	//   ....[6]....
        /*0048*/ 	.word	0x00000300
        /*004c*/ 	.word	0x00000fff


	//   ....[7]....
        /*0050*/ 	.word	0x00000310
        /*0054*/ 	.word	0x00000fff


	//   ....[8]....
        /*0058*/ 	.word	0x00000340
        /*005c*/ 	.word	0x00000fff


	//----- nvinfo : EIATTR_VRC_CTA_INIT_COUNT
	.align		4
.L_98:
        /*0060*/ 	.byte	0x02, 0x4a
	.zero		1
	.zero		1


	//----- nvinfo : EIATTR_EXIT_INSTR_OFFSETS
	.align		4
        /*0064*/ 	.byte	0x04, 0x1c
        /*0066*/ 	.short	(.L_100 - .L_99)


	//   ....[0]....
.L_99:
        /*0068*/ 	.word	0x00000940


	//----- nvinfo : EIATTR_SW_WAR
	.align		4
.L_100:
        /*006c*/ 	.byte	0x04, 0x36
        /*006e*/ 	.short	(.L_102 - .L_101)
.L_101:
        /*0070*/ 	.word	0x00000008
.L_102:


//--------------------- .nv.callgraph             --------------------------
	.section	.nv.callgraph,"",@"SHT_CUDA_CALLGRAPH"
	.align	4
	.sectionentsize	8
	.align		4
        /*0000*/ 	.word	0x00000000
	.align		4
        /*0004*/ 	.word	0xffffffff
	.align		4
        /*0008*/ 	.word	0x00000000
	.align		4
        /*000c*/ 	.word	0xfffffffe
	.align		4
        /*0010*/ 	.word	0x00000000
	.align		4
        /*0014*/ 	.word	0xfffffffd
	.align		4
        /*0018*/ 	.word	0x00000000
	.align		4
        /*001c*/ 	.word	0xfffffffc


//--------------------- .nv.constant4             --------------------------
	.section	.nv.constant4,"a",@progbits
	.align	8
	.align		8
.nv.constant4:
        /*0000*/ 	.dword	overcast
	.align		8
        /*0008*/ 	.dword	sun_direction
	.align		8
        /*0010*/ 	.dword	sun_color
	.align		8
        /*0018*/ 	.dword	sky_up
	.align		8
        /*0020*/ 	.dword	ilw_divisor_Yxy
	.align		8
        /*0028*/ 	.dword	c0
	.align		8
        /*0030*/ 	.dword	c1
	.align		8
        /*0038*/ 	.dword	c2
	.align		8
        /*0040*/ 	.dword	c3
	.align		8
        /*0048*/ 	.dword	c4
	.align		8
        /*0050*/ 	.dword	ray
	.align		8
        /*0058*/ 	.dword	prd_radiance
	.align		8
        /*0060*/ 	.dword	sky_scale
	.align		8
        /*0068*/ 	.dword	_ZN21rti_internal_register20reg_bitness_detectorE
	.align		8
        /*0070*/ 	.dword	_ZN21rti_internal_register24reg_exception_64_detail0E
	.align		8
        /*0078*/ 	.dword	_ZN21rti_internal_register24reg_exception_64_detail1E
	.align		8
        /*0080*/ 	.dword	_ZN21rti_internal_register24reg_exception_64_detail2E
	.align		8
        /*0088*/ 	.dword	_ZN21rti_internal_register24reg_exception_64_detail3E
	.align		8
        /*0090*/ 	.dword	_ZN21rti_internal_register24reg_exception_64_detail4E
	.align		8
        /*0098*/ 	.dword	_ZN21rti_internal_register24reg_exception_64_detail5E
	.align		8
        /*00a0*/ 	.dword	_ZN21rti_internal_register24reg_exception_64_detail6E
	.align		8
        /*00a8*/ 	.dword	_ZN21rti_internal_register24reg_exception_64_detail7E
	.align		8
        /*00b0*/ 	.dword	_ZN21rti_internal_register24reg_exception_64_detail8E
	.align		8
        /*00b8*/ 	.dword	_ZN21rti_internal_register24reg_exception_64_detail9E
	.align		8
        /*00c0*/ 	.dword	_ZN21rti_internal_register21reg_exception_detail0E
	.align		8
        /*00c8*/ 	.dword	_ZN21rti_internal_register21reg_exception_detail1E
	.align		8
        /*00d0*/ 	.dword	_ZN21rti_internal_register21reg_exception_detail2E
	.align		8
        /*00d8*/ 	.dword	_ZN21rti_internal_register21reg_exception_detail3E
	.align		8
        /*00e0*/ 	.dword	_ZN21rti_internal_register21reg_exception_detail4E
	.align		8
        /*00e8*/ 	.dword	_ZN21rti_internal_register21reg_exception_detail5E
	.align		8
        /*00f0*/ 	.dword	_ZN21rti_internal_register21reg_exception_detail6E
	.align		8
        /*00f8*/ 	.dword	_ZN21rti_internal_register21reg_exception_detail7E
	.align		8
        /*0100*/ 	.dword	_ZN21rti_internal_register21reg_exception_detail8E
	.align		8
        /*0108*/ 	.dword	_ZN21rti_internal_register21reg_exception_detail9E
	.align		8
        /*0110*/ 	.dword	_ZN21rti_internal_register14reg_rayIndex_xE
	.align		8
        /*0118*/ 	.dword	_ZN21rti_internal_register14reg_rayIndex_yE
	.align		8
        /*0120*/ 	.dword	_ZN21rti_internal_register14reg_rayIndex_zE
	.align		8
        /*0128*/ 	.dword	_ZN21rti_internal_typeinfo8overcastE
	.align		8
        /*0130*/ 	.dword	_ZN21rti_internal_typeinfo13sun_directionE
	.align		8
        /*0138*/ 	.dword	_ZN21rti_internal_typeinfo9sun_colorE
	.align		8
        /*0140*/ 	.dword	_ZN21rti_internal_typeinfo6sky_upE
	.align		8
        /*0148*/ 	.dword	_ZN21rti_internal_typeinfo15ilw_divisor_YxyE
	.align		8
        /*0150*/ 	.dword	_ZN21rti_internal_typeinfo2c0E
	.align		8
        /*0158*/ 	.dword	_ZN21rti_internal_typeinfo2c1E
	.align		8
        /*0160*/ 	.dword	_ZN21rti_internal_typeinfo2c2E
	.align		8
        /*0168*/ 	.dword	_ZN21rti_internal_typeinfo2c3E
	.align		8
        /*0170*/ 	.dword	_ZN21rti_internal_typeinfo2c4E
	.align		8
        /*0178*/ 	.dword	_ZN21rti_internal_typeinfo3rayE
	.align		8
        /*0180*/ 	.dword	_ZN21rti_internal_typeinfo12prd_radianceE
	.align		8
        /*0188*/ 	.dword	_ZN21rti_internal_typeinfo9sky_scaleE
	.align		8
        /*0190*/ 	.dword	_ZN21rti_internal_typename8overcastE
	.align		8
        /*0198*/ 	.dword	_ZN21rti_internal_typename13sun_directionE
	.align		8
        /*01a0*/ 	.dword	_ZN21rti_internal_typename9sun_colorE
	.align		8
        /*01a8*/ 	.dword	_ZN21rti_internal_typename6sky_upE
	.align		8
        /*01b0*/ 	.dword	_ZN21rti_internal_typename15ilw_divisor_YxyE
	.align		8
        /*01b8*/ 	.dword	_ZN21rti_internal_typename2c0E
	.align		8
        /*01c0*/ 	.dword	_ZN21rti_internal_typename2c1E
	.align		8
        /*01c8*/ 	.dword	_ZN21rti_internal_typename2c2E
	.align		8
        /*01d0*/ 	.dword	_ZN21rti_internal_typename2c3E
	.align		8
        /*01d8*/ 	.dword	_ZN21rti_internal_typename2c4E
	.align		8
        /*01e0*/ 	.dword	_ZN21rti_internal_typename3rayE
	.align		8
        /*01e8*/ 	.dword	_ZN21rti_internal_typename12prd_radianceE
	.align		8
        /*01f0*/ 	.dword	_ZN21rti_internal_typename9sky_scaleE
	.align		8
        /*01f8*/ 	.dword	_ZN21rti_internal_semantic8overcastE
	.align		8
        /*0200*/ 	.dword	_ZN21rti_internal_semantic13sun_directionE
	.align		8
        /*0208*/ 	.dword	_ZN21rti_internal_semantic9sun_colorE
	.align		8
        /*0210*/ 	.dword	_ZN21rti_internal_semantic6sky_upE
	.align		8
        /*0218*/ 	.dword	_ZN21rti_internal_semantic15ilw_divisor_YxyE
	.align		8
        /*0220*/ 	.dword	_ZN21rti_internal_semantic2c0E
	.align		8
        /*0228*/ 	.dword	_ZN21rti_internal_semantic2c1E
	.align		8
        /*0230*/ 	.dword	_ZN21rti_internal_semantic2c2E
	.align		8
        /*0238*/ 	.dword	_ZN21rti_internal_semantic2c3E
	.align		8
        /*0240*/ 	.dword	_ZN21rti_internal_semantic2c4E
	.align		8
        /*0248*/ 	.dword	_ZN21rti_internal_semantic3rayE
	.align		8
        /*0250*/ 	.dword	_ZN21rti_internal_semantic12prd_radianceE
	.align		8
        /*0258*/ 	.dword	_ZN21rti_internal_semantic9sky_scaleE
	.align		8
        /*0260*/ 	.dword	_ZN23rti_internal_annotation8overcastE
	.align		8
        /*0268*/ 	.dword	_ZN23rti_internal_annotation13sun_directionE
	.align		8
        /*0270*/ 	.dword	_ZN23rti_internal_annotation9sun_colorE
	.align		8
        /*0278*/ 	.dword	_ZN23rti_internal_annotation6sky_upE
	.align		8
        /*0280*/ 	.dword	_ZN23rti_internal_annotation15ilw_divisor_YxyE
	.align		8
        /*0288*/ 	.dword	_ZN23rti_internal_annotation2c0E
	.align		8
        /*0290*/ 	.dword	_ZN23rti_internal_annotation2c1E
	.align		8
        /*0298*/ 	.dword	_ZN23rti_internal_annotation2c2E
	.align		8
        /*02a0*/ 	.dword	_ZN23rti_internal_annotation2c3E
	.align		8
        /*02a8*/ 	.dword	_ZN23rti_internal_annotation2c4E
	.align		8
        /*02b0*/ 	.dword	_ZN23rti_internal_annotation3rayE
	.align		8
        /*02b8*/ 	.dword	_ZN23rti_internal_annotation12prd_radianceE
	.align		8
        /*02c0*/ 	.dword	_ZN23rti_internal_annotation9sky_scaleE


//--------------------- .text._Z4missv            --------------------------
	.section	.text._Z4missv,"ax",@progbits
	.align	128
.text._Z4missv:
        .type           _Z4missv,@function
        .size           _Z4missv,(.L_x_5 - _Z4missv)
        .other          _Z4missv,@"STO_CUDA_ENTRY STV_DEFAULT"
_Z4missv:
[----:B------:R-:W-:Y:S08]  /*0000*/  LDC R1, c[0x0][0x37c] ;  /* 0x0000df00ff017b82 */ /* 0x000ff00000000800 */
[----:B------:R-:W0:Y:S01]  /*0010*/  LDC.64 R2, c[0x4][RZ] ;  /* 0x01000000ff027b82 */ /* 0x000e220000000a00 */
[----:B------:R-:W0:Y:S07]  /*0020*/  LDCU.64 UR4, c[0x0][0x358] ;  /* 0x00006b00ff0477ac */ /* 0x000e2e0008000a00 */
[----:B------:R-:W1:Y:S01]  /*0030*/  LDC.64 R4, c[0x4][0x50] ;  /* 0x01001400ff047b82 */ /* 0x000e620000000a00 */
[----:B0-----:R-:W2:Y:S04]  /*0040*/  LDG.E R3, desc[UR4][R2.64] ;  /* 0x0000000402037981 */ /* 0x001ea8000c1e1900 */
[----:B-1----:R0:W5:Y:S01]  /*0050*/  LDG.E R0, desc[UR4][R4.64+0x10] ;  /* 0x0000100404007981 */ /* 0x002162000c1e1900 */
[----:B--2---:R-:W-:-:S13]  /*0060*/  FSETP.GEU.FTZ.AND P0, PT, R3, 1, PT ;  /* 0x3f8000000300780b */ /* 0x004fda0003f1e000 */
[----:B0-----:R-:W-:Y:S05]  /*0070*/  @P0 BRA `(.L_x_0) ;  /* 0x0000000400e40947 */ /* 0x001fea0003800000 */
[----:B------:R-:W0:Y:S01]  /*0080*/  LDC.64 R28, c[0x4][0x8] ;  /* 0x01000200ff1c7b82 */ /* 0x000e220000000a00 */
[----:B------:R-:W2:Y:S04]  /*0090*/  LDG.E R35, desc[UR4][R4.64+0xc] ;  /* 0x00000c0404237981 */ /* 0x000ea8000c1e1900 */
[----:B------:R-:W3:Y:S03]  /*00a0*/  LDG.E R33, desc[UR4][R4.64+0x14] ;  /* 0x0000140404217981 */ /* 0x000ee6000c1e1900 */
[----:B------:R-:W1:Y:S01]  /*00b0*/  LDC.64 R6, c[0x4][0x58] ;  /* 0x01001600ff067b82 */ /* 0x000e620000000a00 */
[----:B0-----:R-:W4:Y:S04]  /*00c0*/  LDG.E.128 R28, desc[UR4][R28.64] ;  /* 0x000000041c1c7981 */ /* 0x001f28000c1e1d00 */
[----:B-1----:R-:W3:Y:S01]  /*00d0*/  LDG.E R6, desc[UR4][R6.64+0x10] ;  /* 0x0000100406067981 */ /* 0x002ee2000c1e1900 */
[----:B----45:R-:W-:-:S04]  /*00e0*/  FMUL.FTZ R2, R0, R29 ;  /* 0x0000001d00027220 */ /* 0x030fc80000410000 */
[----:B--2---:R-:W-:-:S04]  /*00f0*/  FFMA.FTZ R2, R35, R28, R2 ;  /* 0x0000001c23027223 */ /* 0x004fc80000010002 */
[----:B---3--:R-:W-:-:S05]  /*0100*/  FFMA.FTZ R2, R33, R30, R2 ;  /* 0x0000001e21027223 */ /* 0x008fca0000010002 */
[----:B------:R-:W-:-:S04]  /*0110*/  FSETP.GT.FTZ.AND P0, PT, R2, 0.99998861551284790039, PT ;  /* 0x3f7fff410200780b */ /* 0x000fc80003f14000 */
[----:B------:R-:W-:Y:S02]  /*0120*/  ISETP.NE.OR P0, PT, R6, RZ, !P0 ;  /* 0x000000ff0600720c */ /* 0x000fe40004705670 */
[----:B------:R-:W-:-:S11]  /*0130*/  MOV R2, R0 ;  /* 0x0000000000027202 */ /* 0x000fd60000000f00 */
[----:B------:R-:W-:Y:S05]  /*0140*/  @P0 BRA `(.L_x_1) ;  /* 0x00000000000c0947 */ /* 0x000fea0003800000 */
[----:B------:R-:W0:Y:S02]  /*0150*/  LDC.64 R4, c[0x4][0x10] ;  /* 0x01000400ff047b82 */ /* 0x000e240000000a00 */
[----:B0-----:R-:W5:Y:S01]  /*0160*/  LDG.E.128 R4, desc[UR4][R4.64] ;  /* 0x0000000404047981 */ /* 0x001f62000c1e1d00 */
[----:B------:R-:W-:Y:S05]  /*0170*/  BRA `(.L_x_2) ;  /* 0x0000000400ac7947 */ /* 0x000fea0003800000 */
.L_x_1:
[----:B------:R-:W0:Y:S02]  /*0180*/  LDC.64 R4, c[0x4][0x18] ;  /* 0x01000600ff047b82 */ /* 0x000e240000000a00 */
[----:B0-----:R-:W2:Y:S06]  /*0190*/  LDG.E.128 R4, desc[UR4][R4.64] ;  /* 0x0000000404047981 */ /* 0x001eac000c1e1d00 */
[----:B------:R-:W0:Y:S08]  /*01a0*/  LDC.64 R16, c[0x4][0x38] ;  /* 0x01000e00ff107b82 */ /* 0x000e300000000a00 */
[----:B------:R-:W1:Y:S08]  /*01b0*/  LDC.64 R20, c[0x4][0x48] ;  /* 0x01001200ff147b82 */ /* 0x000e700000000a00 */
[----:B------:R-:W3:Y:S08]  /*01c0*/  LDC.64 R12, c[0x4][0x30] ;  /* 0x01000c00ff0c7b82 */ /* 0x000ef00000000a00 */
[----:B------:R-:W4:Y:S01]  /*01d0*/  LDC.64 R24, c[0x4][0x28] ;  /* 0x01000a00ff187b82 */ /* 0x000f220000000a00 */
[----:B--2---:R-:W-:-:S04]  /*01e0*/  FMUL.FTZ R8, R0, R5 ;  /* 0x0000000500087220 */ /* 0x004fc80000410000 */
[----:B------:R-:W-:-:S04]  /*01f0*/  FFMA.FTZ R8, R35, R4, R8 ;  /* 0x0000000423087223 */ /* 0x000fc80000010008 */
[----:B------:R-:W-:Y:S02]  /*0200*/  FFMA.FTZ R10, R33, R6, R8 ;  /* 0x00000006210a7223 */ /* 0x000fe40000010008 */
[----:B------:R-:W2:Y:S02]  /*0210*/  LDC.64 R8, c[0x4][0x40] ;  /* 0x01001000ff087b82 */ /* 0x000ea40000000a00 */
[----:B------:R-:W5:Y:S02]  /*0220*/  MUFU.RCP R31, R10 ;  /* 0x0000000a001f7308 */ /* 0x000f640000001000 */
[----:B-----5:R-:W-:-:S13]  /*0230*/  FSETP.GEU.FTZ.AND P0, PT, R31, RZ, PT ;  /* 0x000000ff1f00720b */ /* 0x020fda0003f1e000 */
[----:B01-34-:R-:W-:Y:S05]  /*0240*/  @P0 BRA `(.L_x_3) ;  /* 0x00000000001c0947 */ /* 0x01bfea0003800000 */
[----:B------:R-:W-:Y:S01]  /*0250*/  FADD.FTZ R6, R6, R6 ;  /* 0x0000000606067221 */ /* 0x000fe20000010000 */
[----:B------:R-:W-:Y:S01]  /*0260*/  FADD.FTZ R4, R4, R4 ;  /* 0x0000000404047221 */ /* 0x000fe20000010000 */
[----:B------:R-:W-:Y:S01]  /*0270*/  FADD.FTZ R5, R5, R5 ;  /* 0x0000000505057221 */ /* 0x000fe20000010000 */
[----:B------:R-:W-:Y:S01]  /*0280*/  FADD.FTZ R31, -R31, -RZ ;  /* 0x800000ff1f1f7221 */ /* 0x000fe20000010100 */
[C---:B------:R-:W-:Y:S01]  /*0290*/  FFMA.FTZ R33, R10.reuse, -R6, R33 ;  /* 0x800000060a217223 */ /* 0x040fe20000010021 */
[C---:B------:R-:W-:Y:S01]  /*02a0*/  FFMA.FTZ R35, R10.reuse, -R4, R35 ;  /* 0x800000040a237223 */ /* 0x040fe20000010023 */
[----:B------:R-:W-:-:S07]  /*02b0*/  FFMA.FTZ R2, R10, -R5, R0 ;  /* 0x800000050a027223 */ /* 0x000fce0000010000 */
.L_x_3:
[----:B--2---:R-:W2:Y:S04]  /*02c0*/  LDG.E.128 R8, desc[UR4][R8.64] ;  /* 0x0000000408087981 */ /* 0x004ea8000c1e1d00 */
[----:B------:R-:W3:Y:S01]  /*02d0*/  LDG.E.128 R12, desc[UR4][R12.64] ;  /* 0x000000040c0c7981 */ /* 0x000ee2000c1e1d00 */
[----:B------:R-:W0:Y:S03]  /*02e0*/  LDC.64 R4, c[0x4][0x20] ;  /* 0x01000800ff047b82 */ /* 0x000e260000000a00 */
[----:B------:R-:W4:Y:S04]  /*02f0*/  LDG.E.128 R16, desc[UR4][R16.64] ;  /* 0x0000000410107981 */ /* 0x000f28000c1e1d00 */
[----:B------:R-:W5:Y:S04]  /*0300*/  LDG.E.128 R20, desc[UR4][R20.64] ;  /* 0x0000000414147981 */ /* 0x000f68000c1e1d00 */
[----:B------:R-:W4:Y:S01]  /*0310*/  LDG.E.128 R24, desc[UR4][R24.64] ;  /* 0x0000000418187981 */ /* 0x000f22000c1e1d00 */
[----:B------:R-:W-:-:S04]  /*0320*/  FMUL.FTZ R29, R29, R2 ;  /* 0x000000021d1d7220 */ /* 0x000fc80000410000 */
[----:B------:R-:W-:Y:S01]  /*0330*/  FFMA.FTZ R29, R28, R35, R29 ;  /* 0x000000231c1d7223 */ /* 0x000fe2000001001d */
[----:B0-----:R-:W4:Y:S03]  /*0340*/  LDG.E.128 R4, desc[UR4][R4.64] ;  /* 0x0000000404047981 */ /* 0x001f26000c1e1d00 */
[----:B------:R-:W-:Y:S01]  /*0350*/  FFMA.FTZ R33, R30, R33, R29 ;  /* 0x000000211e217223 */ /* 0x000fe2000001001d */
[----:B------:R-:W-:-:S03]  /*0360*/  HFMA2 R30, -RZ, RZ, 1.3310546875, -43040 ;  /* 0x3d53f941ff1e7431 */ /* 0x000fc600000001ff */
[C---:B------:R-:W-:Y:S01]  /*0370*/  FADD.FTZ R2, |R33|.reuse, -RZ ;  /* 0x800000ff21027221 */ /* 0x040fe20000010200 */
[C---:B------:R-:W-:Y:S02]  /*0380*/  FSETP.GT.FTZ.AND P0, PT, |R33|.reuse, 0.56999999284744262695, PT ;  /* 0x3f11eb852100780b */ /* 0x040fe40003f14200 */
[----:B------:R-:W-:Y:S01]  /*0390*/  ISETP.GE.AND P1, PT, R33, RZ, PT ;  /* 0x000000ff2100720c */ /* 0x000fe20003f26270 */
[----:B------:R-:W-:-:S04]  /*03a0*/  FADD.FTZ R28, -R2, 1 ;  /* 0x3f800000021c7421 */ /* 0x000fc80000010100 */
[----:B------:R-:W-:-:S06]  /*03b0*/  FMUL.FTZ R28, R28, 0.5 ;  /* 0x3f0000001c1c7820 */ /* 0x000fcc0000410000 */
[----:B------:R-:W0:Y:S02]  /*03c0*/  @P0 MUFU.SQRT R2, R28 ;  /* 0x0000001c00020308 */ /* 0x000e240000002000 */
[----:B0-----:R-:W-:-:S04]  /*03d0*/  FMUL.FTZ R29, R2, R2 ;  /* 0x00000002021d7220 */ /* 0x001fc80000410000 */
[----:B------:R-:W-:-:S04]  /*03e0*/  FFMA.FTZ R30, R29, R30, 0.018166976049542427063 ;  /* 0x3c94d2e91d1e7423 */ /* 0x000fc8000001001e */
[----:B------:R-:W-:-:S04]  /*03f0*/  FFMA.FTZ R30, R29, R30, 0.046756859868764877319 ;  /* 0x3d3f841f1d1e7423 */ /* 0x000fc8000001001e */
[----:B------:R-:W-:-:S04]  /*0400*/  FFMA.FTZ R30, R29, R30, 0.074846573173999786377 ;  /* 0x3d9949291d1e7423 */ /* 0x000fc8000001001e */
[----:B------:R-:W-:-:S04]  /*0410*/  FFMA.FTZ R30, R29, R30, 0.16667014360427856445 ;  /* 0x3e2aab941d1e7423 */ /* 0x000fc8000001001e */
[----:B------:R-:W-:-:S04]  /*0420*/  FMUL.FTZ R29, R29, R30 ;  /* 0x0000001e1d1d7220 */ /* 0x000fc80000410000 */
[----:B------:R-:W-:-:S04]  /*0430*/  FFMA.FTZ R2, R2, R29, R2 ;  /* 0x0000001d02027223 */ /* 0x000fc80000010002 */
[C---:B------:R-:W-:Y:S01]  /*0440*/  FADD.FTZ R29, R2.reuse, R2 ;  /* 0x00000002021d7221 */ /* 0x040fe20000010000 */
[----:B------:R-:W-:-:S04]  /*0450*/  @!P0 FADD.FTZ R29, -R2, 1.5707963705062866211 ;  /* 0x3fc90fdb021d8421 */ /* 0x000fc80000010100 */
[----:B------:R-:W-:-:S04]  /*0460*/  @!P1 FADD.FTZ R29, -R29, 3.1415927410125732422 ;  /* 0x40490fdb1d1d9421 */ /* 0x000fc80000010100 */
[C---:B--2---:R-:W-:Y:S01]  /*0470*/  FMUL.FTZ R10, R29.reuse, R10 ;  /* 0x0000000a1d0a7220 */ /* 0x044fe20000410000 */
[C---:B------:R-:W-:Y:S01]  /*0480*/  FMUL.FTZ R8, R29.reuse, R8 ;  /* 0x000000081d087220 */ /* 0x040fe20000410000 */
[----:B------:R-:W-:Y:S01]  /*0490*/  FMUL.FTZ R29, R29, R9 ;  /* 0x000000091d1d7220 */ /* 0x000fe20000410000 */
[-C--:B---3--:R-:W-:Y:S01]  /*04a0*/  FMUL.FTZ R14, R14, R31.reuse ;  /* 0x0000001f0e0e7220 */ /* 0x088fe20000410000 */
[----:B------:R-:W-:Y:S02]  /*04b0*/  FMUL.FTZ R28, R10, 1.4426950216293334961 ;  /* 0x3fb8aa3b0a1c7820 */ /* 0x000fe40000410000 */
[----:B------:R-:W-:Y:S01]  /*04c0*/  FMUL.FTZ R2, R29, 1.4426950216293334961 ;  /* 0x3fb8aa3b1d027820 */ /* 0x000fe20000410000 */
[-C--:B------:R-:W-:Y:S01]  /*04d0*/  FMUL.FTZ R13, R13, R31.reuse ;  /* 0x0000001f0d0d7220 */ /* 0x080fe20000410000 */
[----:B------:R-:W-:Y:S01]  /*04e0*/  FMUL.FTZ R11, R14, 1.4426950216293334961 ;  /* 0x3fb8aa3b0e0b7820 */ /* 0x000fe20000410000 */
[----:B------:R-:W4:Y:S01]  /*04f0*/  MUFU.EX2 R15, R28 ;  /* 0x0000001c000f7308 */ /* 0x000f220000000800 */
[----:B------:R-:W-:Y:S01]  /*0500*/  FMUL.FTZ R10, R8, 1.4426950216293334961 ;  /* 0x3fb8aa3b080a7820 */ /* 0x000fe20000410000 */
[----:B------:R-:W-:Y:S01]  /*0510*/  FMUL.FTZ R8, R13, 1.4426950216293334961 ;  /* 0x3fb8aa3b0d087820 */ /* 0x000fe20000410000 */
[C---:B-----5:R-:W-:Y:S01]  /*0520*/  FMUL.FTZ R22, R33.reuse, R22 ;  /* 0x0000001621167220 */ /* 0x060fe20000410000 */
[----:B------:R-:W-:Y:S01]  /*0530*/  FMUL.FTZ R12, R12, R31 ;  /* 0x0000001f0c0c7220 */ /* 0x000fe20000410000 */
[----:B------:R-:W-:-:S03]  /*0540*/  FMUL.FTZ R21, R33, R21 ;  /* 0x0000001521157220 */ /* 0x000fc60000410000 */
[----:B------:R-:W0:Y:S01]  /*0550*/  MUFU.EX2 R11, R11 ;  /* 0x0000000b000b7308 */ /* 0x000e220000000800 */
[----:B------:R-:W-:-:S07]  /*0560*/  FMUL.FTZ R12, R12, 1.4426950216293334961 ;  /* 0x3fb8aa3b0c0c7820 */ /* 0x000fce0000410000 */
[----:B------:R-:W1:Y:S01]  /*0570*/  MUFU.EX2 R2, R2 ;  /* 0x0000000200027308 */ /* 0x000e620000000800 */
[----:B----4-:R-:W-:Y:S01]  /*0580*/  FFMA.FTZ R18, R15, R18, 1 ;  /* 0x3f8000000f127423 */ /* 0x010fe20000010012 */
[----:B------:R-:W-:-:S03]  /*0590*/  FMUL.FTZ R7, R33, R20 ;  /* 0x0000001421077220 */ /* 0x000fc60000410000 */
[----:B------:R-:W-:-:S03]  /*05a0*/  FFMA.FTZ R18, R33, R22, R18 ;  /* 0x0000001621127223 */ /* 0x000fc60000010012 */
[----:B------:R2:W3:Y:S01]  /*05b0*/  MUFU.EX2 R9, R10 ;  /* 0x0000000a00097308 */ /* 0x0004e20000000800 */
[----:B0-----:R-:W-:-:S04]  /*05c0*/  FFMA.FTZ R11, R11, R26, 1 ;  /* 0x3f8000000b0b7423 */ /* 0x001fc8000001001a */
[----:B------:R-:W-:-:S03]  /*05d0*/  FMUL.FTZ R13, R11, R18 ;  /* 0x000000120b0d7220 */ /* 0x000fc60000410000 */
[----:B------:R-:W0:Y:S01]  /*05e0*/  MUFU.EX2 R8, R8 ;  /* 0x0000000800087308 */ /* 0x000e220000000800 */
[----:B--2---:R-:W-:Y:S01]  /*05f0*/  MOV R10, 0x3f99999a ;  /* 0x3f99999a000a7802 */ /* 0x004fe20000000f00 */
[----:B------:R-:W-:Y:S01]  /*0600*/  FFMA.FTZ R13, R13, R6, -0.33000001311302185059 ;  /* 0xbea8f5c30d0d7423 */ /* 0x000fe20000010006 */
[----:B-1----:R-:W-:-:S03]  /*0610*/  FFMA.FTZ R2, R2, R17, 1 ;  /* 0x3f80000002027423 */ /* 0x002fc60000010011 */
[----:B------:R-:W-:Y:S01]  /*0620*/  FFMA.FTZ R13, R13, R10, 0.33000001311302185059 ;  /* 0x3ea8f5c30d0d7423 */ /* 0x000fe2000001000a */
[----:B------:R-:W-:Y:S01]  /*0630*/  FFMA.FTZ R21, R33, R21, R2 ;  /* 0x0000001521157223 */ /* 0x000fe20000010002 */
[----:B------:R-:W1:Y:S01]  /*0640*/  MUFU.EX2 R11, R12 ;  /* 0x0000000c000b7308 */ /* 0x000e620000000800 */
[----:B---3--:R-:W-:-:S04]  /*0650*/  FFMA.FTZ R16, R9, R16, 1 ;  /* 0x3f80000009107423 */ /* 0x008fc80000010010 */
[----:B------:R-:W-:-:S03]  /*0660*/  FFMA.FTZ R16, R33, R7, R16 ;  /* 0x0000000721107223 */ /* 0x000fc60000010010 */
[----:B------:R-:W2:Y:S01]  /*0670*/  MUFU.RCP R9, R13 ;  /* 0x0000000d00097308 */ /* 0x000ea20000001000 */
[----:B0-----:R-:W-:-:S04]  /*0680*/  FFMA.FTZ R8, R25, R8, 1 ;  /* 0x3f80000019087423 */ /* 0x001fc80000010008 */
[----:B------:R-:W-:Y:S01]  /*0690*/  FMUL.FTZ R8, R8, R21 ;  /* 0x0000001508087220 */ /* 0x000fe20000410000 */
[----:B-1----:R-:W-:-:S03]  /*06a0*/  FFMA.FTZ R11, R11, R24, 1 ;  /* 0x3f8000000b0b7423 */ /* 0x002fc60000010018 */
[----:B------:R-:W-:Y:S01]  /*06b0*/  FFMA.FTZ R5, R5, R8, -0.33000001311302185059 ;  /* 0xbea8f5c305057423 */ /* 0x000fe20000010008 */
[----:B------:R-:W-:-:S03]  /*06c0*/  FMUL.FTZ R11, R11, R16 ;  /* 0x000000100b0b7220 */ /* 0x000fc60000410000 */
[----:B------:R-:W-:Y:S01]  /*06d0*/  FFMA.FTZ R5, R5, R10, 0.33000001311302185059 ;  /* 0x3ea8f5c305057423 */ /* 0x000fe2000001000a */
[----:B------:R-:W-:-:S03]  /*06e0*/  FMUL.FTZ R4, R11, R4 ;  /* 0x000000040b047220 */ /* 0x000fc60000410000 */
[----:B------:R-:W-:Y:S01]  /*06f0*/  FADD.FTZ R6, -R5, 1 ;  /* 0x3f80000005067421 */ /* 0x000fe20000010100 */
[----:B--2---:R-:W-:-:S03]  /*0700*/  FMUL.FTZ R2, R4, R9 ;  /* 0x0000000904027220 */ /* 0x004fc60000410000 */
[----:B------:R-:W-:Y:S01]  /*0710*/  FADD.FTZ R13, -R13, R6 ;  /* 0x000000060d0d7221 */ /* 0x000fe20000010100 */
[C---:B------:R-:W-:Y:S01]  /*0720*/  FMUL.FTZ R8, R4.reuse, -1.5374000072479248047 ;  /* 0xbfc4c98604087820 */ /* 0x040fe20000410000 */
[----:B------:R-:W-:Y:S01]  /*0730*/  FMUL.FTZ R6, R4, 1.8760000467300415039 ;  /* 0x3ff020c504067820 */ /* 0x000fe20000410000 */
[----:B------:R-:W-:Y:S01]  /*0740*/  FMUL.FTZ R5, R2, R5 ;  /* 0x0000000502057220 */ /* 0x000fe20000410000 */
[----:B------:R-:W-:Y:S01]  /*0750*/  FMUL.FTZ R4, R4, -0.20399999618530273438 ;  /* 0xbe50e56004047820 */ /* 0x000fe20000410000 */
[----:B------:R-:W-:Y:S02]  /*0760*/  FMUL.FTZ R13, R2, R13 ;  /* 0x0000000d020d7220 */ /* 0x000fe40000410000 */
[C---:B------:R-:W-:Y:S01]  /*0770*/  FFMA.FTZ R8, R5.reuse, 3.2409999370574951172, R8 ;  /* 0x404f6c8b05087823 */ /* 0x040fe20000010008 */
[C---:B------:R-:W-:Y:S01]  /*0780*/  FFMA.FTZ R6, R5.reuse, -0.96920001506805419922, R6 ;  /* 0xbf781d7e05067823 */ /* 0x040fe20000010006 */
[----:B------:R-:W-:Y:S02]  /*0790*/  FFMA.FTZ R4, R5, 0.055599998682737350464, R4 ;  /* 0x3d63bcd305047823 */ /* 0x000fe40000010004 */
[C---:B------:R-:W-:Y:S01]  /*07a0*/  FFMA.FTZ R8, R13.reuse, -0.498600006103515625, R8 ;  /* 0xbeff48800d087823 */ /* 0x040fe20000010008 */
[C---:B------:R-:W-:Y:S01]  /*07b0*/  FFMA.FTZ R6, R13.reuse, 0.041600000113248825073, R6 ;  /* 0x3d2a64c30d067823 */ /* 0x040fe20000010006 */
[----:B------:R-:W-:-:S02]  /*07c0*/  FFMA.FTZ R13, R13, 1.0570000410079956055, R4 ;  /* 0x3f874bc70d0d7823 */ /* 0x000fc40000010004 */
[----:B------:R-:W-:Y:S01]  /*07d0*/  FMUL.FTZ R4, R8, 0.0010000000474974513054 ;  /* 0x3a83126f08047820 */ /* 0x000fe20000410000 */
[----:B------:R-:W-:Y:S01]  /*07e0*/  FMUL.FTZ R5, R6, 0.0010000000474974513054 ;  /* 0x3a83126f06057820 */ /* 0x000fe20000410000 */
[----:B------:R-:W-:Y:S01]  /*07f0*/  FMUL.FTZ R6, R13, 0.0010000000474974513054 ;  /* 0x3a83126f0d067820 */ /* 0x000fe20000410000 */
[----:B------:R-:W-:Y:S06]  /*0800*/  BRA `(.L_x_2) ;  /* 0x0000000000087947 */ /* 0x000fec0003800000 */
.L_x_0:
[----:B------:R-:W-:Y:S01]  /*0810*/  HFMA2 R6, -RZ, RZ, 0, 0 ;  /* 0x00000000ff067431 */ /* 0x000fe200000001ff */
[----:B------:R-:W-:-:S07]  /*0820*/  CS2R R4, SRZ ;  /* 0x0000000000047805 */ /* 0x000fce000001ff00 */
.L_x_2:
[----:B------:R-:W0:Y:S02]  /*0830*/  LDC.64 R10, c[0x4][0x60] ;  /* 0x01001800ff0a7b82 */ /* 0x000e240000000a00 */
[----:B0-----:R-:W2:Y:S01]  /*0840*/  LDG.E R10, desc[UR4][R10.64] ;  /* 0x000000040a0a7981 */ /* 0x001ea2000c1e1900 */
[----:B-----5:R-:W-:-:S05]  /*0850*/  FADD.FTZ R0, |R0|, |R0| ;  /* 0x4000000000007221 */ /* 0x020fca0000010200 */
[----:B------:R-:W0:Y:S01]  /*0860*/  LDC.64 R8, c[0x4][0x58] ;  /* 0x01001600ff087b82 */ /* 0x000e220000000a00 */
[----:B------:R-:W-:-:S04]  /*0870*/  FADD.FTZ R0, R0, 1 ;  /* 0x3f80000000007421 */ /* 0x000fc80000010000 */
[----:B------:R-:W-:-:S04]  /*0880*/  FMUL.FTZ R7, R0, 0.3333333432674407959 ;  /* 0x3eaaaaab00077820 */ /* 0x000fc80000410000 */
[C---:B------:R-:W-:Y:S01]  /*0890*/  FFMA.FTZ R0, R7.reuse, 15, -R4 ;  /* 0x4170000007007823 */ /* 0x040fe20000010804 */
[C-C-:B------:R-:W-:Y:S01]  /*08a0*/  FFMA.FTZ R2, R7.reuse, 15, -R5.reuse ;  /* 0x4170000007027823 */ /* 0x140fe20000010805 */
[----:B------:R-:W-:Y:S02]  /*08b0*/  FFMA.FTZ R13, R7, 15, -R6 ;  /* 0x41700000070d7823 */ /* 0x000fe40000010806 */
[C---:B------:R-:W-:Y:S01]  /*08c0*/  FFMA.FTZ R7, R3.reuse, R0, R4 ;  /* 0x0000000003077223 */ /* 0x040fe20000010004 */
[C---:B------:R-:W-:Y:S01]  /*08d0*/  FFMA.FTZ R5, R3.reuse, R2, R5 ;  /* 0x0000000203057223 */ /* 0x040fe20000010005 */
[----:B------:R-:W-:Y:S02]  /*08e0*/  FFMA.FTZ R13, R3, R13, R6 ;  /* 0x0000000d030d7223 */ /* 0x000fe40000010006 */
[C---:B--2---:R-:W-:Y:S01]  /*08f0*/  FMUL.FTZ R2, R10.reuse, R7 ;  /* 0x000000070a027220 */ /* 0x044fe20000410000 */
[C---:B------:R-:W-:Y:S01]  /*0900*/  FMUL.FTZ R3, R10.reuse, R5 ;  /* 0x000000050a037220 */ /* 0x040fe20000410000 */
[----:B------:R-:W-:-:S04]  /*0910*/  FMUL.FTZ R13, R10, R13 ;  /* 0x0000000d0a0d7220 */ /* 0x000fc80000410000 */
[----:B0-----:R-:W-:Y:S04]  /*0920*/  STG.E.64 desc[UR4][R8.64], R2 ;  /* 0x0000000208007986 */ /* 0x001fe8000c101b04 */
[----:B------:R-:W-:Y:S01]  /*0930*/  STG.E desc[UR4][R8.64+0x8], R13 ;  /* 0x0000080d08007986 */ /* 0x000fe2000c101904 */
[----:B------:R-:W-:Y:S05]  /*0940*/  EXIT ;  /* 0x000000000000794d */ /* 0x000fea0003800000 */
.L_x_4:
[----:B------:R-:W-:-:S00]  /*0950*/  BRA `(.L_x_4) ;  /* 0xfffffffc00fc7947 */ /* 0x000fc0000383ffff */
[----:B------:R-:W-:-:S00]  /*0960*/  NOP ;  /* 0x0000000000007918 */ /* 0x000fc00000000000 */
        /* <DEDUP_REMOVED lines=9> */
.L_x_5:


//--------------------- .nv.global.init           --------------------------
	.section	.nv.global.init,"aw",@progbits
	.align	4
.nv.global.init:
	.type		sky_scale,@object
	.size		sky_scale,(_ZN21rti_internal_typeinfo2c2E - sky_scale)
sky_scale:
        /*0000*/ 	.byte	0x00, 0x00, 0x80, 0x3f
	.type		_ZN21rti_internal_typeinfo2c2E,@object
	.size		_ZN21rti_internal_typeinfo2c2E,(_ZN21rti_internal_typeinfo6sky_upE - _ZN21rti_internal_typeinfo2c2E)
_ZN21rti_internal_typeinfo2c2E:
        /*0004*/ 	.byte	0x52, 0x61, 0x79, 0x00, 0x0c, 0x00, 0x00, 0x00
	.type		_ZN21rti_internal_typeinfo6sky_upE,@object
	.size		_ZN21rti_internal_typeinfo6sky_upE,(_ZN21rti_internal_typeinfo12prd_radianceE - _ZN21rti_internal_typeinfo6sky_upE)
_ZN21rti_internal_typeinfo6sky_upE:
        /*000c*/ 	.byte	0x52, 0x61, 0x79, 0x00, 0x0c, 0x00, 0x00, 0x00
	.type		_ZN21rti_internal_typeinfo12prd_radianceE,@object
	.size		_ZN21rti_internal_typeinfo12prd_radianceE,(_ZN21rti_internal_typeinfo13sun_directionE - _ZN21rti_internal_typeinfo12prd_radianceE)
_ZN21rti_internal_typeinfo12prd_radianceE:
        /*0014*/ 	.byte	0x52, 0x61, 0x79, 0x00, 0x14, 0x00, 0x00, 0x00
	.type		_ZN21rti_internal_typeinfo13sun_directionE,@object
	.size		_ZN21rti_internal_typeinfo13sun_directionE,(_ZN21rti_internal_typeinfo2c4E - _ZN21rti_internal_typeinfo13sun_directionE)
_ZN21rti_internal_typeinfo13sun_directionE:
        /*001c*/ 	.byte	0x52, 0x61, 0x79, 0x00, 0x0c, 0x00, 0x00, 0x00
	.type		_ZN21rti_internal_typeinfo2c4E,@object
	.size		_ZN21rti_internal_typeinfo2c4E,(_ZN21rti_internal_typeinfo2c0E - _ZN21rti_internal_typeinfo2c4E)
_ZN21rti_internal_typeinfo2c4E:
        /*0024*/ 	.byte	0x52, 0x61, 0x79, 0x00, 0x0c, 0x00, 0x00, 0x00
	.type		_ZN21rti_internal_typeinfo2c0E,@object
	.size		_ZN21rti_internal_typeinfo2c0E,(_ZN21rti_internal_typeinfo9sun_colorE - _ZN21rti_internal_typeinfo2c0E)
_ZN21rti_internal_typeinfo2c0E:
        /*002c*/ 	.byte	0x52, 0x61, 0x79, 0x00, 0x0c, 0x00, 0x00, 0x00
	.type		_ZN21rti_internal_typeinfo9sun_colorE,@object
	.size		_ZN21rti_internal_typeinfo9sun_colorE,(_ZN21rti_internal_typeinfo3rayE - _ZN21rti_internal_typeinfo9sun_colorE)
_ZN21rti_internal_typeinfo9sun_colorE:
        /*0034*/ 	.byte	0x52, 0x61, 0x79, 0x00, 0x0c, 0x00, 0x00, 0x00
	.type		_ZN21rti_internal_typeinfo3rayE,@object
	.size		_ZN21rti_internal_typeinfo3rayE,(_ZN21rti_internal_typeinfo2c1E - _ZN21rti_internal_typeinfo3rayE)
_ZN21rti_internal_typeinfo3rayE:
        /*003c*/ 	.byte	0x52, 0x61, 0x79, 0x00, 0x24, 0x00, 0x00, 0x00
	.type		_ZN21rti_internal_typeinfo2c1E,@object
	.size		_ZN21rti_internal_typeinfo2c1E,(_ZN21rti_internal_typeinfo8overcastE - _ZN21rti_internal_typeinfo2c1E)
_ZN21rti_internal_typeinfo2c1E:
        /*0044*/ 	.byte	0x52, 0x61, 0x79, 0x00, 0x0c, 0x00, 0x00, 0x00
	.type		_ZN21rti_internal_typeinfo8overcastE,@object
	.size		_ZN21rti_internal_typeinfo8overcastE,(_ZN21rti_internal_typeinfo2c3E - _ZN21rti_internal_typeinfo8overcastE)
_ZN21rti_internal_typeinfo8overcastE:
        /*004c*/ 	.byte	0x52, 0x61, 0x79, 0x00, 0x04, 0x00, 0x00, 0x00
	.type		_ZN21rti_internal_typeinfo2c3E,@object
	.size		_ZN21rti_internal_typeinfo2c3E,(_ZN21rti_internal_typeinfo9sky_scaleE - _ZN21rti_internal_typeinfo2c3E)
_ZN21rti_internal_typeinfo2c3E:
        /*0054*/ 	.byte	0x52, 0x61, 0x79, 0x00, 0x0c, 0x00, 0x00, 0x00
	.type		_ZN21rti_internal_typeinfo9sky_scaleE,@object
	.size		_ZN21rti_internal_typeinfo9sky_scaleE,(_ZN21rti_internal_typeinfo15ilw_divisor_YxyE - _ZN21rti_internal_typeinfo9sky_scaleE)
_ZN21rti_internal_typeinfo9sky_scaleE:
        /*005c*/ 	.byte	0x52, 0x61, 0x79, 0x00, 0x04, 0x00, 0x00, 0x00
	.type		_ZN21rti_internal_typeinfo15ilw_divisor_YxyE,@object
	.size		_ZN21rti_internal_typeinfo15ilw_divisor_YxyE,(_ZN21rti_internal_semantic2c0E - _ZN21rti_internal_typeinfo15ilw_divisor_YxyE)
_ZN21rti_internal_typeinfo15ilw_divisor_YxyE:
        /*0064*/ 	.byte	0x52, 0x61, 0x79, 0x00, 0x0c, 0x00, 0x00, 0x00
	.type		_ZN21rti_internal_semantic2c0E,@object
	.size		_ZN21rti_internal_semantic2c0E,(_ZN23rti_internal_annotation2c3E - _ZN21rti_internal_semantic2c0E)
_ZN21rti_internal_semantic2c0E:
	.zero		1
	.type		_ZN23rti_internal_annotation2c3E,@object
	.size		_ZN23rti_internal_annotation2c3E,(_ZN23rti_internal_annotation8overcastE - _ZN23rti_internal_annotation2c3E)
_ZN23rti_internal_annotation2c3E:
	.zero		1
	.type		_ZN23rti_internal_annotation8overcastE,@object
	.size		_ZN23rti_internal_annotation8overcastE,(_ZN21rti_internal_semantic2c4E - _ZN23rti_internal_annotation8overcastE)
_ZN23rti_internal_annotation8overcastE:
	.zero		1
	.type		_ZN21rti_internal_semantic2c4E,@object
	.size		_ZN21rti_internal_semantic2c4E,(_ZN23rti_internal_annotation9sky_scaleE - _ZN21rti_internal_semantic2c4E)
_ZN21rti_internal_semantic2c4E:
	.zero		1
	.type		_ZN23rti_internal_annotation9sky_scaleE,@object
	.size		_ZN23rti_internal_annotation9sky_scaleE,(_ZN23rti_internal_annotation15ilw_divisor_YxyE - _ZN23rti_internal_annotation9sky_scaleE)
_ZN23rti_internal_annotation9sky_scaleE:
	.zero		1
	.type		_ZN23rti_internal_annotation15ilw_divisor_YxyE,@object
	.size		_ZN23rti_internal_annotation15ilw_divisor_YxyE,(_ZN21rti_internal_semantic13sun_directionE - _ZN23rti_internal_annotation15ilw_divisor_YxyE)
_ZN23rti_internal_annotation15ilw_divisor_YxyE:
	.zero		1
	.type		_ZN21rti_internal_semantic13sun_directionE,@object
	.size		_ZN21rti_internal_semantic13sun_directionE,(_ZN21rti_internal_semantic2c2E - _ZN21rti_internal_semantic13sun_directionE)
_ZN21rti_internal_semantic13sun_directionE:
	.zero		1
	.type		_ZN21rti_internal_semantic2c2E,@object
	.size		_ZN21rti_internal_semantic2c2E,(_ZN23rti_internal_annotation3rayE - _ZN21rti_internal_semantic2c2E)
_ZN21rti_internal_semantic2c2E:
	.zero		1
	.type		_ZN23rti_internal_annotation3rayE,@object
	.size		_ZN23rti_internal_annotation3rayE,(_ZN23rti_internal_annotation9sun_colorE - _ZN23rti_internal_annotation3rayE)
_ZN23rti_internal_annotation3rayE:
	.zero		1
	.type		_ZN23rti_internal_annotation9sun_colorE,@object
	.size		_ZN23rti_internal_annotation9sun_colorE,(_ZN23rti_internal_annotation2c1E - _ZN23rti_internal_annotation9sun_colorE)
_ZN23rti_internal_annotation9sun_colorE:
	.zero		1
	.type		_ZN23rti_internal_annotation2c1E,@object
	.size		_ZN23rti_internal_annotation2c1E,(_ZN21rti_internal_semantic6sky_upE - _ZN23rti_internal_annotation2c1E)
_ZN23rti_internal_annotation2c1E:
	.zero		1
	.type		_ZN21rti_internal_semantic6sky_upE,@object
	.size		_ZN21rti_internal_semantic6sky_upE,(_ZN21rti_internal_semantic2c3E - _ZN21rti_internal_semantic6sky_upE)
_ZN21rti_internal_semantic6sky_upE:
	.zero		1
	.type		_ZN21rti_internal_semantic2c3E,@object
	.size		_ZN21rti_internal_semantic2c3E,(_ZN23rti_internal_annotation12prd_radianceE - _ZN21rti_internal_semantic2c3E)
_ZN21rti_internal_semantic2c3E:
	.zero		1
	.type		_ZN23rti_internal_annotation12prd_radianceE,@object
	.size		_ZN23rti_internal_annotation12prd_radianceE,(_ZN23rti_internal_annotation6sky_upE - _ZN23rti_internal_annotation12prd_radianceE)
_ZN23rti_internal_annotation12prd_radianceE:
	.zero		1
	.type		_ZN23rti_internal_annotation6sky_upE,@object
	.size		_ZN23rti_internal_annotation6sky_upE,(_ZN21rti_internal_semantic8overcastE - _ZN23rti_internal_annotation6sky_upE)
_ZN23rti_internal_annotation6sky_upE:
	.zero		1
	.type		_ZN21rti_internal_semantic8overcastE,@object
	.size		_ZN21rti_internal_semantic8overcastE,(_ZN23rti_internal_annotation2c2E - _ZN21rti_internal_semantic8overcastE)
_ZN21rti_internal_semantic8overcastE:
	.zero		1
	.type		_ZN23rti_internal_annotation2c2E,@object
	.size		_ZN23rti_internal_annotation2c2E,(_ZN21rti_internal_semantic15ilw_divisor_YxyE - _ZN23rti_internal_annotation2c2E)
_ZN23rti_internal_annotation2c2E:
	.zero		1
	.type		_ZN21rti_internal_semantic15ilw_divisor_YxyE,@object
	.size		_ZN21rti_internal_semantic15ilw_divisor_YxyE,(_ZN21rti_internal_semantic9sky_scaleE - _ZN21rti_internal_semantic15ilw_divisor_YxyE)
_ZN21rti_internal_semantic15ilw_divisor_YxyE:
	.zero		1
	.type		_ZN21rti_internal_semantic9sky_scaleE,@object
	.size		_ZN21rti_internal_semantic9sky_scaleE,(_ZN21rti_internal_semantic2c1E - _ZN21rti_internal_semantic9sky_scaleE)
_ZN21rti_internal_semantic9sky_scaleE:
	.zero		1
	.type		_ZN21rti_internal_semantic2c1E,@object
	.size		_ZN21rti_internal_semantic2c1E,(_ZN23rti_internal_annotation2c4E - _ZN21rti_internal_semantic2c1E)
_ZN21rti_internal_semantic2c1E:
	.zero		1
	.type		_ZN23rti_internal_annotation2c4E,@object
	.size		_ZN23rti_internal_annotation2c4E,(_ZN23rti_internal_annotation13sun_directionE - _ZN23rti_internal_annotation2c4E)
_ZN23rti_internal_annotation2c4E:
	.zero		1
	.type		_ZN23rti_internal_annotation13sun_directionE,@object
	.size		_ZN23rti_internal_annotation13sun_directionE,(_ZN23rti_internal_annotation2c0E - _ZN23rti_internal_annotation13sun_directionE)
_ZN23rti_internal_annotation13sun_directionE:
	.zero		1
	.type		_ZN23rti_internal_annotation2c0E,@object
	.size		_ZN23rti_internal_annotation2c0E,(_ZN21rti_internal_semantic9sun_colorE - _ZN23rti_internal_annotation2c0E)
_ZN23rti_internal_annotation2c0E:
	.zero		1
	.type		_ZN21rti_internal_semantic9sun_colorE,@object
	.size		_ZN21rti_internal_semantic9sun_colorE,(_ZN21rti_internal_typename9sky_scaleE - _ZN21rti_internal_semantic9sun_colorE)
_ZN21rti_internal_semantic9sun_colorE:
	.zero		1
	.type		_ZN21rti_internal_typename9sky_scaleE,@object
	.size		_ZN21rti_internal_typename9sky_scaleE,(_ZN21rti_internal_typename8overcastE - _ZN21rti_internal_typename9sky_scaleE)
_ZN21rti_internal_typename9sky_scaleE:
        /*0084*/ 	.byte	0x66, 0x6c, 0x6f, 0x61, 0x74, 0x00
	.type		_ZN21rti_internal_typename8overcastE,@object
	.size		_ZN21rti_internal_typename8overcastE,(_ZN21rti_internal_semantic12prd_radianceE - _ZN21rti_internal_typename8overcastE)
_ZN21rti_internal_typename8overcastE:
        /*008a*/ 	.byte	0x66, 0x6c, 0x6f, 0x61, 0x74, 0x00
	.type		_ZN21rti_internal_semantic12prd_radianceE,@object
	.size		_ZN21rti_internal_semantic12prd_radianceE,(_ZN21rti_internal_typename3rayE - _ZN21rti_internal_semantic12prd_radianceE)
_ZN21rti_internal_semantic12prd_radianceE:
        /*0090*/ 	.byte	0x72, 0x74, 0x50, 0x61, 0x79, 0x6c, 0x6f, 0x61, 0x64, 0x00
	.type		_ZN21rti_internal_typename3rayE,@object
	.size		_ZN21rti_internal_typename3rayE,(_ZN21rti_internal_semantic3rayE - _ZN21rti_internal_typename3rayE)
_ZN21rti_internal_typename3rayE:
        /*009a*/ 	.byte	0x6f, 0x70, 0x74, 0x69, 0x78, 0x3a, 0x3a, 0x52, 0x61, 0x79, 0x00
	.type		_ZN21rti_internal_semantic3rayE,@object
	.size		_ZN21rti_internal_semantic3rayE,(_ZN21rti_internal_typename9sun_colorE - _ZN21rti_internal_semantic3rayE)
_ZN21rti_internal_semantic3rayE:
        /*00a5*/ 	.byte	0x72, 0x74, 0x43, 0x75, 0x72, 0x72, 0x65, 0x6e, 0x74, 0x52, 0x61, 0x79, 0x00
	.type		_ZN21rti_internal_typename9sun_colorE,@object
	.size		_ZN21rti_internal_typename9sun_colorE,(_ZN21rti_internal_typename2c1E - _ZN21rti_internal_typename9sun_colorE)
_ZN21rti_internal_typename9sun_colorE:
        /*00b2*/ 	.byte	0x6f, 0x70, 0x74, 0x69, 0x78, 0x3a, 0x3a, 0x66, 0x6c, 0x6f, 0x61, 0x74, 0x33, 0x00
	.type		_ZN21rti_internal_typename2c1E,@object
	.size		_ZN21rti_internal_typename2c1E,(_ZN21rti_internal_typename15ilw_divisor_YxyE - _ZN21rti_internal_typename2c1E)
_ZN21rti_internal_typename2c1E:
        /*00c0*/ 	.byte	0x6f, 0x70, 0x74, 0x69, 0x78, 0x3a, 0x3a, 0x66, 0x6c, 0x6f, 0x61, 0x74, 0x33, 0x00
	.type		_ZN21rti_internal_typename15ilw_divisor_YxyE,@object
	.size		_ZN21rti_internal_typename15ilw_divisor_YxyE,(_ZN21rti_internal_typename2c3E - _ZN21rti_internal_typename15ilw_divisor_YxyE)
_ZN21rti_internal_typename15ilw_divisor_YxyE:
        /*00ce*/ 	.byte	0x6f, 0x70, 0x74, 0x69, 0x78, 0x3a, 0x3a, 0x66, 0x6c, 0x6f, 0x61, 0x74, 0x33, 0x00
	.type		_ZN21rti_internal_typename2c3E,@object
	.size		_ZN21rti_internal_typename2c3E,(_ZN21rti_internal_typename2c0E - _ZN21rti_internal_typename2c3E)
_ZN21rti_internal_typename2c3E:
        /*00dc*/ 	.byte	0x6f, 0x70, 0x74, 0x69, 0x78, 0x3a, 0x3a, 0x66, 0x6c, 0x6f, 0x61, 0x74, 0x33, 0x00
	.type		_ZN21rti_internal_typename2c0E,@object
	.size		_ZN21rti_internal_typename2c0E,(_ZN21rti_internal_typename13sun_directionE - _ZN21rti_internal_typename2c0E)
_ZN21rti_internal_typename2c0E:
        /*00ea*/ 	.byte	0x6f, 0x70, 0x74, 0x69, 0x78, 0x3a, 0x3a, 0x66, 0x6c, 0x6f, 0x61, 0x74, 0x33, 0x00
	.type		_ZN21rti_internal_typename13sun_directionE,@object
	.size		_ZN21rti_internal_typename13sun_directionE,(_ZN21rti_internal_typename2c4E - _ZN21rti_internal_typename13sun_directionE)
_ZN21rti_internal_typename13sun_directionE:
        /*00f8*/ 	.byte	0x6f, 0x70, 0x74, 0x69, 0x78, 0x3a, 0x3a, 0x66, 0x6c, 0x6f, 0x61, 0x74, 0x33, 0x00
	.type		_ZN21rti_internal_typename2c4E,@object
	.size		_ZN21rti_internal_typename2c4E,(_ZN21rti_internal_typename6sky_upE - _ZN21rti_internal_typename2c4E)
_ZN21rti_internal_typename2c4E:
        /*0106*/ 	.byte	0x6f, 0x70, 0x74, 0x69, 0x78, 0x3a, 0x3a, 0x66, 0x6c, 0x6f, 0x61, 0x74, 0x33, 0x00
	.type		_ZN21rti_internal_typename6sky_upE,@object
	.size		_ZN21rti_internal_typename6sky_upE,(_ZN21rti_internal_typename2c2E - _ZN21rti_internal_typename6sky_upE)
_ZN21rti_internal_typename6sky_upE:
        /*0114*/ 	.byte	0x6f, 0x70, 0x74, 0x69, 0x78, 0x3a, 0x3a, 0x66, 0x6c, 0x6f, 0x61, 0x74, 0x33, 0x00
	.type		_ZN21rti_internal_typename2c2E,@object
	.size		_ZN21rti_internal_typename2c2E,(_ZN21rti_internal_typename12prd_radianceE - _ZN21rti_internal_typename2c2E)
_ZN21rti_internal_typename2c2E:
        /*0122*/ 	.byte	0x6f, 0x70, 0x74, 0x69, 0x78, 0x3a, 0x3a, 0x66, 0x6c, 0x6f, 0x61, 0x74, 0x33, 0x00
	.type		_ZN21rti_internal_typename12prd_radianceE,@object
	.size		_ZN21rti_internal_typename12prd_radianceE,(.L_61 - _ZN21rti_internal_typename12prd_radianceE)
_ZN21rti_internal_typename12prd_radianceE:
        /*0130*/ 	.byte	0x50, 0x65, 0x72, 0x52, 0x61, 0x79, 0x44, 0x61, 0x74, 0x61, 0x5f, 0x72, 0x61, 0x64, 0x69, 0x61
        /*0140*/ 	.byte	0x6e, 0x63, 0x65, 0x00
.L_61:


//--------------------- .nv.shared.reserved.0     --------------------------
	.section	.nv.shared.reserved.0,"aw",@nobits
	.weak		__nv_reservedSMEM_offset_0_alias
	.size		__nv_reservedSMEM_offset_0_alias, 0, 64
	.other		__nv_reservedSMEM_offset_0_alias,@"STO_CUDA_RESERVED_SHARED STV_DEFAULT"
__nv_reservedSMEM_offset_0_alias:
	.zero		0
	.zero		64


//--------------------- .nv.global                --------------------------
	.section	.nv.global,"aw",@nobits
	.align	16
.nv.global:
	.type		sun_color,@object
	.size		sun_color,(.L_2 - sun_color)
sun_color:
	.zero		12
.L_2:
	.zero		4
	.type		c1,@object
	.size		c1,(.L_6 - c1)
c1:
	.zero		12
.L_6:
	.zero		4
	.type		c3,@object
	.size		c3,(.L_8 - c3)
c3:
	.zero		12
.L_8:
	.zero		4
	.type		ilw_divisor_Yxy,@object
	.size		ilw_divisor_Yxy,(.L_4 - ilw_divisor_Yxy)
ilw_divisor_Yxy:
	.zero		12
.L_4:
	.zero		4
	.type		sky_up,@object
	.size		sky_up,(.L_3 - sky_up)
sky_up:
	.zero		12
.L_3:
	.zero		4
	.type		c2,@object
	.size		c2,(.L_7 - c2)
c2:
	.zero		12
.L_7:
	.zero		4
	.type		sun_direction,@object
	.size		sun_direction,(.L_1 - sun_direction)
sun_direction:
	.zero		12
.L_1:
	.zero		4
	.type		c4,@object
	.size		c4,(.L_9 - c4)
c4:
	.zero		12
.L_9:
	.zero		4
	.type		c0,@object
	.size		c0,(.L_5 - c0)
c0:
	.zero		12
.L_5:
	.zero		4
	.type		prd_radiance,@object
	.size		prd_radiance,(.L_11 - prd_radiance)
prd_radiance:
	.zero		20
.L_11:
	.zero		4
	.type		_ZN21rti_internal_register24reg_exception_64_detail5E,@object
	.size		_ZN21rti_internal_register24reg_exception_64_detail5E,(_ZN21rti_internal_register24reg_exception_64_detail1E - _ZN21rti_internal_register24reg_exception_64_detail5E)
_ZN21rti_internal_register24reg_exception_64_detail5E:
	.zero		8
	.type		_ZN21rti_internal_register24reg_exception_64_detail1E,@object
	.size		_ZN21rti_internal_register24reg_exception_64_detail1E,(_ZN21rti_internal_register24reg_exception_64_detail9E - _ZN21rti_internal_register24reg_exception_64_detail1E)
_ZN21rti_internal_register24reg_exception_64_detail1E:
	.zero		8
	.type		_ZN21rti_internal_register24reg_exception_64_detail9E,@object
	.size		_ZN21rti_internal_register24reg_exception_64_detail9E,(_ZN21rti_internal_register24reg_exception_64_detail3E - _ZN21rti_internal_register24reg_exception_64_detail9E)
_ZN21rti_internal_register24reg_exception_64_detail9E:
	.zero		8
	.type		_ZN21rti_internal_register24reg_exception_64_detail3E,@object
	.size		_ZN21rti_internal_register24reg_exception_64_detail3E,(_ZN21rti_internal_register20reg_bitness_detectorE - _ZN21rti_internal_register24reg_exception_64_detail3E)
_ZN21rti_internal_register24reg_exception_64_detail3E:
	.zero		8
	.type		_ZN21rti_internal_register20reg_bitness_detectorE,@object
	.size		_ZN21rti_internal_register20reg_bitness_detectorE,(_ZN21rti_internal_register24reg_exception_64_detail7E - _ZN21rti_internal_register20reg_bitness_detectorE)
_ZN21rti_internal_register20reg_bitness_detectorE:
	.zero		8
	.type		_ZN21rti_internal_register24reg_exception_64_detail7E,@object
	.size		_ZN21rti_internal_register24reg_exception_64_detail7E,(_ZN21rti_internal_register24reg_exception_64_detail6E - _ZN21rti_internal_register24reg_exception_64_detail7E)
_ZN21rti_internal_register24reg_exception_64_detail7E:
	.zero		8
	.type		_ZN21rti_internal_register24reg_exception_64_detail6E,@object
	.size		_ZN21rti_internal_register24reg_exception_64_detail6E,(_ZN21rti_internal_register24reg_exception_64_detail2E - _ZN21rti_internal_register24reg_exception_64_detail6E)
_ZN21rti_internal_register24reg_exception_64_detail6E:
	.zero		8
	.type		_ZN21rti_internal_register24reg_exception_64_detail2E,@object
	.size		_ZN21rti_internal_register24reg_exception_64_detail2E,(_ZN21rti_internal_register24reg_exception_64_detail4E - _ZN21rti_internal_register24reg_exception_64_detail2E)
_ZN21rti_internal_register24reg_exception_64_detail2E:
	.zero		8
	.type		_ZN21rti_internal_register24reg_exception_64_detail4E,@object
	.size		_ZN21rti_internal_register24reg_exception_64_detail4E,(_ZN21rti_internal_register24reg_exception_64_detail0E - _ZN21rti_internal_register24reg_exception_64_detail4E)
_ZN21rti_internal_register24reg_exception_64_detail4E:
	.zero		8
	.type		_ZN21rti_internal_register24reg_exception_64_detail0E,@object
	.size		_ZN21rti_internal_register24reg_exception_64_detail0E,(_ZN21rti_internal_register24reg_exception_64_detail8E - _ZN21rti_internal_register24reg_exception_64_detail0E)
_ZN21rti_internal_register24reg_exception_64_detail0E:
	.zero		8
	.type		_ZN21rti_internal_register24reg_exception_64_detail8E,@object
	.size		_ZN21rti_internal_register24reg_exception_64_detail8E,(ray - _ZN21rti_internal_register24reg_exception_64_detail8E)
_ZN21rti_internal_register24reg_exception_64_detail8E:
	.zero		8
	.type		ray,@object
	.size		ray,(_ZN21rti_internal_register14reg_rayIndex_yE - ray)
ray:
	.zero		36
	.type		_ZN21rti_internal_register14reg_rayIndex_yE,@object
	.size		_ZN21rti_internal_register14reg_rayIndex_yE,(_ZN21rti_internal_register21reg_exception_detail3E - _ZN21rti_internal_register14reg_rayIndex_yE)
_ZN21rti_internal_register14reg_rayIndex_yE:
	.zero		4
	.type		_ZN21rti_internal_register21reg_exception_detail3E,@object
	.size		_ZN21rti_internal_register21reg_exception_detail3E,(_ZN21rti_internal_register21reg_exception_detail7E - _ZN21rti_internal_register21reg_exception_detail3E)
_ZN21rti_internal_register21reg_exception_detail3E:
	.zero		4
	.type		_ZN21rti_internal_register21reg_exception_detail7E,@object
	.size		_ZN21rti_internal_register21reg_exception_detail7E,(_ZN21rti_internal_register21reg_exception_detail9E - _ZN21rti_internal_register21reg_exception_detail7E)
_ZN21rti_internal_register21reg_exception_detail7E:
	.zero		4
	.type		_ZN21rti_internal_register21reg_exception_detail9E,@object
	.size		_ZN21rti_internal_register21reg_exception_detail9E,(overcast - _ZN21rti_internal_register21reg_exception_detail9E)
_ZN21rti_internal_register21reg_exception_detail9E:
	.zero		4
	.type		overcast,@object
	.size		overcast,(_ZN21rti_internal_register21reg_exception_detail1E - overcast)
overcast:
	.zero		4
	.type		_ZN21rti_internal_register21reg_exception_detail1E,@object
	.size		_ZN21rti_internal_register21reg_exception_detail1E,(_ZN21rti_internal_register21reg_exception_detail5E - _ZN21rti_internal_register21reg_exception_detail1E)
_ZN21rti_internal_register21reg_exception_detail1E:
	.zero		4
	.type		_ZN21rti_internal_register21reg_exception_detail5E,@object
	.size		_ZN21rti_internal_register21reg_exception_detail5E,(_ZN21rti_internal_register14reg_rayIndex_zE - _ZN21rti_internal_register21reg_exception_detail5E)
_ZN21rti_internal_register21reg_exception_detail5E:
	.zero		4
	.type		_ZN21rti_internal_register14reg_rayIndex_zE,@object
	.size		_ZN21rti_internal_register14reg_rayIndex_zE,(_ZN21rti_internal_register21reg_exception_detail4E - _ZN21rti_internal_register14reg_rayIndex_zE)
_ZN21rti_internal_register14reg_rayIndex_zE:
	.zero		4
	.type		_ZN21rti_internal_register21reg_exception_detail4E,@object
	.size		_ZN21rti_internal_register21reg_exception_detail4E,(_ZN21rti_internal_register21reg_exception_detail8E - _ZN21rti_internal_register21reg_exception_detail4E)
_ZN21rti_internal_register21reg_exception_detail4E:
	.zero		4
	.type		_ZN21rti_internal_register21reg_exception_detail8E,@object
	.size		_ZN21rti_internal_register21reg_exception_detail8E,(_ZN21rti_internal_register21reg_exception_detail0E - _ZN21rti_internal_register21reg_exception_detail8E)
_ZN21rti_internal_register21reg_exception_detail8E:
	.zero		4
	.type		_ZN21rti_internal_register21reg_exception_detail0E,@object
	.size		_ZN21rti_internal_register21reg_exception_detail0E,(_ZN21rti_internal_register14reg_rayIndex_xE - _ZN21rti_internal_register21reg_exception_detail0E)
_ZN21rti_internal_register21reg_exception_detail0E:
	.zero		4
	.type		_ZN21rti_internal_register14reg_rayIndex_xE,@object
	.size		_ZN21rti_internal_register14reg_rayIndex_xE,(_ZN21rti_internal_register21reg_exception_detail2E - _ZN21rti_internal_register14reg_rayIndex_xE)
_ZN21rti_internal_register14reg_rayIndex_xE:
	.zero		4
	.type		_ZN21rti_internal_register21reg_exception_detail2E,@object
	.size		_ZN21rti_internal_register21reg_exception_detail2E,(_ZN21rti_internal_register21reg_exception_detail6E - _ZN21rti_internal_register21reg_exception_detail2E)
_ZN21rti_internal_register21reg_exception_detail2E:
	.zero		4
	.type		_ZN21rti_internal_register21reg_exception_detail6E,@object
	.size		_ZN21rti_internal_register21reg_exception_detail6E,(.L_30 - _ZN21rti_internal_register21reg_exception_detail6E)
_ZN21rti_internal_register21reg_exception_detail6E:
	.zero		4
.L_30:


//--------------------- .nv.constant0._Z4missv    --------------------------
	.section	.nv.constant0._Z4missv,"a",@progbits
	.sectionflags	@""
	.align	4
.nv.constant0._Z4missv:
	.zero		896


//--------------------- SYMBOLS --------------------------

	.type		.nv.reservedSmem.offset0,@object
	.size		.nv.reservedSmem.offset0,0x4
